// auto-generated by cutlass_sweep.epilogue — config: {"arch": "sm_100", "cluster_m": 2, "cluster_n": 1, "dtype": "e4m3", "fusion": "bias_relu", "tile_k": 64, "tile_m": 128, "tile_n": 128}
#include "cutlass/cutlass.h"
#include "cutlass/gemm/collective/collective_builder.hpp"
#include "cutlass/gemm/device/gemm_universal_adapter.h"
#include "cutlass/gemm/kernel/gemm_universal.hpp"
#include "cutlass/epilogue/collective/collective_builder.hpp"
#include "cutlass/epilogue/fusion/operations.hpp"
#include "cutlass/epilogue/thread/activation.h"

using Elem = cutlass::float_e4m3_t;
using Acc  = float;
using TileShape    = cute::Shape<cute::_128, cute::_128, cute::_64>;
using ClusterShape = cute::Shape<cute::_2, cute::_1, cute::_1>;
using FusionOp     = cutlass::epilogue::fusion::LinCombPerRowBiasEltAct<cutlass::epilogue::thread::ReLU, Elem, Acc>;

using CollectiveEpilogue = typename cutlass::epilogue::collective::CollectiveBuilder<
    cutlass::arch::Sm100, cutlass::arch::OpClassTensorOp,
    TileShape, ClusterShape,
    cutlass::epilogue::collective::EpilogueTileAuto,
    Acc, Acc,
    Elem, cutlass::layout::RowMajor, 128 / cutlass::sizeof_bits<Elem>::value,
    Elem, cutlass::layout::RowMajor, 128 / cutlass::sizeof_bits<Elem>::value,
    cutlass::epilogue::collective::EpilogueScheduleAuto,
    FusionOp
  >::CollectiveOp;

using CollectiveMainloop = typename cutlass::gemm::collective::CollectiveBuilder<
    cutlass::arch::Sm100, cutlass::arch::OpClassTensorOp,
    Elem, cutlass::layout::RowMajor, 128 / cutlass::sizeof_bits<Elem>::value,
    Elem, cutlass::layout::ColumnMajor, 128 / cutlass::sizeof_bits<Elem>::value,
    Acc,
    TileShape, ClusterShape,
    cutlass::gemm::collective::StageCountAutoCarveout<
        static_cast<int>(sizeof(typename CollectiveEpilogue::SharedStorage))>,
    cutlass::gemm::collective::KernelScheduleAuto
  >::CollectiveOp;

using GemmKernel = cutlass::gemm::kernel::GemmUniversal<
    cute::Shape<int,int,int,int>, CollectiveMainloop, CollectiveEpilogue>;
using Gemm = cutlass::gemm::device::GemmUniversalAdapter<GemmKernel>;

auto* _anchor = &cutlass::device_kernel<GemmKernel>;


// ===== COMPILED SASS (sm_100a) =====

	.target	sm_100a

	.elftype	@"ET_EXEC"


//--------------------- .note.nv.tkinfo           --------------------------
	.section	.note.nv.tkinfo,"",@"SHT_NOTE"
	.sectionflags	@"SHF_NOTE_NV_TKINFO"
	.tkinfo
        /*0018*/ 	.word	0x00000002
        /*0030*/ 	.string	""
        /*0030*/ 	.string	"ptxas"
        /*0030*/ 	.string	"Cuda compilation tools, release 13.0, V13.0.88"
        /*0030*/ 	.string	"Build cuda_13.0.r13.0/compiler.36424714_0"
        /*0030*/ 	.string	"-arch sm_100a -m 64 "



//--------------------- .note.nv.cuinfo           --------------------------
	.section	.note.nv.cuinfo,"",@"SHT_NOTE"
	.sectionflags	@"SHF_NOTE_NV_CUINFO"
        /*0018*/ 	.short	0x0002
        /*001a*/ 	.short	0x0064
        /*001c*/ 	.short	0x0082
	.zero		2


//--------------------- .nv.info                  --------------------------
	.section	.nv.info,"",@"SHT_CUDA_INFO"
	.align	4


	//----- nvinfo : EIATTR_REGCOUNT
	.align		4
        /*0000*/ 	.byte	0x04, 0x2f
        /*0002*/ 	.short	(.L_19 - .L_18)
	.align		4
.L_18:
        /*0004*/ 	.word	index@(_ZN7cutlass13device_kernelINS_4gemm6kernel13GemmUniversalIN4cute5tupleIJiiiiEEENS1_10collective13CollectiveMmaINS1_35MainloopSm100TmaUmmaWarpSpecializedILi26ELi2ELi4ENS5_IJNS4_1CILi2EEENSA_ILi1EEESC_EEEEENS5_IJNSA_ILi128EEESF_NSA_ILi64EEEEEENS_12float_e4m3_tENS5_IJlSC_lEEESI_SJ_NS4_8TiledMMAINS4_8MMA_AtomIJNS4_10MMA_TraitsINS4_25SM100_MMA_F8F6F4_2x1SM_SSEJSI_SI_fSF_SF_NS4_17integral_constantINS4_4UMMA5MajorELSQ_0EEESR_NSO_INSP_7ScaleInELSS_0EEEST_EEEEEENS4_6LayoutINS5_IJSC_SC_SC_EEENS5_IJNSA_ILi0EEESY_SY_EEEEENS5_IJNS4_10UnderscoreES11_S11_EEEEENS4_18SM100_TMA_2SM_LOADENS4_14ComposedLayoutINS4_7SwizzleILi2ELi4ELi3EEENS4_18smem_ptr_flag_bitsILi8EEENSW_INS5_IJNSA_ILi8EEESG_EEENS5_IJSG_SC_EEEEEEEvNS4_8identityES14_S1E_vS1F_EENS_8epilogue10collective18CollectiveEpilogueINS1H_23Sm100TmaWarpSpecializedILi2ELi2ELi32ELb0ELb0EEEJNS5_IJSG_SF_SG_EEENS5_IJNSW_ISG_SC_EENSW_INS5_IJNSA_ILi32EEESB_EEENS5_IJSC_SG_EEEEEEEESI_SJ_SI_SJ_NS1H_6fusion15FusionCallbacksIS1L_NS1T_23LinCombPerRowBiasEltActINS1H_6thread4ReLuESI_fSI_SI_fLi16ELNS_15FloatRoundStyleE2EEES1M_S1S_JEEENS4_5SM1004TMEM4LOAD26SM100_TMEM_LOAD_32dp32b32xENS4_13SM90_TMA_LOADENS15_INS16_ILi1ELi4ELi3EEES19_NSW_INS5_IJS1A_S1O_EEENS5_IJS1O_SC_EEEEEEENS4_39AutoVectorizingCopyWithAssumedAlignmentILi128EEENS4_14SM90_TMA_STOREES2A_S2C_S2C_EEEvvEEEEvNT_6ParamsE)
        /*0008*/ 	.word	0x00000078


	//----- nvinfo : EIATTR_FRAME_SIZE
	.align		4
.L_19:
        /*000c*/ 	.byte	0x04, 0x11
        /*000e*/ 	.short	(.L_21 - .L_20)
	.align		4
.L_20:
        /*0010*/ 	.word	index@($__internal_2_$__cuda_sm10x_tcgen05_guardrail_trap_unallocated_columns_being_dealloced)
        /*0014*/ 	.word	0x00000000


	//----- nvinfo : EIATTR_FRAME_SIZE
	.align		4
.L_21:
        /*0018*/ 	.byte	0x04, 0x11
        /*001a*/ 	.short	(.L_23 - .L_22)
	.align		4
.L_22:
        /*001c*/ 	.word	index@($__internal_1_$__cuda_sm10x_tcgen05_guardrail_trap_phase_invalid_during_alloc)
        /*0020*/ 	.word	0x00000000


	//----- nvinfo : EIATTR_FRAME_SIZE
	.align		4
.L_23:
        /*0024*/ 	.byte	0x04, 0x11
        /*0026*/ 	.short	(.L_25 - .L_24)
	.align		4
.L_24:
        /*0028*/ 	.word	index@($__internal_0_$__cuda_sm10x_tcgen05_guardrail_trap_col_being_dealloced_not_returned_by_alloc)
        /*002c*/ 	.word	0x00000000


	//----- nvinfo : EIATTR_FRAME_SIZE
	.align		4
.L_25:
        /*0030*/ 	.byte	0x04, 0x11
        /*0032*/ 	.short	(.L_27 - .L_26)
	.align		4
.L_26:
        /*0034*/ 	.word	index@(_ZN7cutlass13device_kernelINS_4gemm6kernel13GemmUniversalIN4cute5tupleIJiiiiEEENS1_10collective13CollectiveMmaINS1_35MainloopSm100TmaUmmaWarpSpecializedILi26ELi2ELi4ENS5_IJNS4_1CILi2EEENSA_ILi1EEESC_EEEEENS5_IJNSA_ILi128EEESF_NSA_ILi64EEEEEENS_12float_e4m3_tENS5_IJlSC_lEEESI_SJ_NS4_8TiledMMAINS4_8MMA_AtomIJNS4_10MMA_TraitsINS4_25SM100_MMA_F8F6F4_2x1SM_SSEJSI_SI_fSF_SF_NS4_17integral_constantINS4_4UMMA5MajorELSQ_0EEESR_NSO_INSP_7ScaleInELSS_0EEEST_EEEEEENS4_6LayoutINS5_IJSC_SC_SC_EEENS5_IJNSA_ILi0EEESY_SY_EEEEENS5_IJNS4_10UnderscoreES11_S11_EEEEENS4_18SM100_TMA_2SM_LOADENS4_14ComposedLayoutINS4_7SwizzleILi2ELi4ELi3EEENS4_18smem_ptr_flag_bitsILi8EEENSW_INS5_IJNSA_ILi8EEESG_EEENS5_IJSG_SC_EEEEEEEvNS4_8identityES14_S1E_vS1F_EENS_8epilogue10collective18CollectiveEpilogueINS1H_23Sm100TmaWarpSpecializedILi2ELi2ELi32ELb0ELb0EEEJNS5_IJSG_SF_SG_EEENS5_IJNSW_ISG_SC_EENSW_INS5_IJNSA_ILi32EEESB_EEENS5_IJSC_SG_EEEEEEEESI_SJ_SI_SJ_NS1H_6fusion15FusionCallbacksIS1L_NS1T_23LinCombPerRowBiasEltActINS1H_6thread4ReLuESI_fSI_SI_fLi16ELNS_15FloatRoundStyleE2EEES1M_S1S_JEEENS4_5SM1004TMEM4LOAD26SM100_TMEM_LOAD_32dp32b32xENS4_13SM90_TMA_LOADENS15_INS16_ILi1ELi4ELi3EEES19_NSW_INS5_IJS1A_S1O_EEENS5_IJS1O_SC_EEEEEEENS4_39AutoVectorizingCopyWithAssumedAlignmentILi128EEENS4_14SM90_TMA_STOREES2A_S2C_S2C_EEEvvEEEEvNT_6ParamsE)
        /*0038*/ 	.word	0x00000000


	//----- nvinfo : EIATTR_MIN_STACK_SIZE
	.align		4
.L_27:
        /*003c*/ 	.byte	0x04, 0x12
        /*003e*/ 	.short	(.L_29 - .L_28)
	.align		4
.L_28:
        /*0040*/ 	.word	index@(_ZN7cutlass13device_kernelINS_4gemm6kernel13GemmUniversalIN4cute5tupleIJiiiiEEENS1_10collective13CollectiveMmaINS1_35MainloopSm100TmaUmmaWarpSpecializedILi26ELi2ELi4ENS5_IJNS4_1CILi2EEENSA_ILi1EEESC_EEEEENS5_IJNSA_ILi128EEESF_NSA_ILi64EEEEEENS_12float_e4m3_tENS5_IJlSC_lEEESI_SJ_NS4_8TiledMMAINS4_8MMA_AtomIJNS4_10MMA_TraitsINS4_25SM100_MMA_F8F6F4_2x1SM_SSEJSI_SI_fSF_SF_NS4_17integral_constantINS4_4UMMA5MajorELSQ_0EEESR_NSO_INSP_7ScaleInELSS_0EEEST_EEEEEENS4_6LayoutINS5_IJSC_SC_SC_EEENS5_IJNSA_ILi0EEESY_SY_EEEEENS5_IJNS4_10UnderscoreES11_S11_EEEEENS4_18SM100_TMA_2SM_LOADENS4_14ComposedLayoutINS4_7SwizzleILi2ELi4ELi3EEENS4_18smem_ptr_flag_bitsILi8EEENSW_INS5_IJNSA_ILi8EEESG_EEENS5_IJSG_SC_EEEEEEEvNS4_8identityES14_S1E_vS1F_EENS_8epilogue10collective18CollectiveEpilogueINS1H_23Sm100TmaWarpSpecializedILi2ELi2ELi32ELb0ELb0EEEJNS5_IJSG_SF_SG_EEENS5_IJNSW_ISG_SC_EENSW_INS5_IJNSA_ILi32EEESB_EEENS5_IJSC_SG_EEEEEEEESI_SJ_SI_SJ_NS1H_6fusion15FusionCallbacksIS1L_NS1T_23LinCombPerRowBiasEltActINS1H_6thread4ReLuESI_fSI_SI_fLi16ELNS_15FloatRoundStyleE2EEES1M_S1S_JEEENS4_5SM1004TMEM4LOAD26SM100_TMEM_LOAD_32dp32b32xENS4_13SM90_TMA_LOADENS15_INS16_ILi1ELi4ELi3EEES19_NSW_INS5_IJS1A_S1O_EEENS5_IJS1O_SC_EEEEEEENS4_39AutoVectorizingCopyWithAssumedAlignmentILi128EEENS4_14SM90_TMA_STOREES2A_S2C_S2C_EEEvvEEEEvNT_6ParamsE)
        /*0044*/ 	.word	0x00000000
.L_29:


//--------------------- .nv.compat                --------------------------
	.section	.nv.compat,"",@"SHT_CUDA_COMPAT_INFO"
	.align	4
        /*0000*/ 	.byte	0x02, 0x09, 0x01, 0x00, 0x02, 0x02, 0x02, 0x00, 0x02, 0x05, 0x05, 0x00, 0x03, 0x07, 0x01, 0x01
        /*0010*/ 	.byte	0x02, 0x03, 0x01, 0x00, 0x02, 0x06, 0x01, 0x00, 0x04, 0x0b, 0x08, 0x00, 0x09, 0x00, 0x00, 0x00
        /*0020*/ 	.byte	0x00, 0x00, 0x00, 0x00


//--------------------- .nv.info._ZN7cutlass13device_kernelINS_4gemm6kernel13GemmUniversalIN4cute5tupleIJiiiiEEENS1_10collective13CollectiveMmaINS1_35MainloopSm100TmaUmmaWarpSpecializedILi26ELi2ELi4ENS5_IJNS4_1CILi2EEENSA_ILi1EEESC_EEEEENS5_IJNSA_ILi128EEESF_NSA_ILi64EEEEEENS_12float_e4m3_tENS5_IJlSC_lEEESI_SJ_NS4_8TiledMMAINS4_8MMA_AtomIJNS4_10MMA_TraitsINS4_25SM100_MMA_F8F6F4_2x1SM_SSEJSI_SI_fSF_SF_NS4_17integral_constantINS4_4UMMA5MajorELSQ_0EEESR_NSO_INSP_7ScaleInELSS_0EEEST_EEEEEENS4_6LayoutINS5_IJSC_SC_SC_EEENS5_IJNSA_ILi0EEESY_SY_EEEEENS5_IJNS4_10UnderscoreES11_S11_EEEEENS4_18SM100_TMA_2SM_LOADENS4_14ComposedLayoutINS4_7SwizzleILi2ELi4ELi3EEENS4_18smem_ptr_flag_bitsILi8EEENSW_INS5_IJNSA_ILi8EEESG_EEENS5_IJSG_SC_EEEEEEEvNS4_8identityES14_S1E_vS1F_EENS_8epilogue10collective18CollectiveEpilogueINS1H_23Sm100TmaWarpSpecializedILi2ELi2ELi32ELb0ELb0EEEJNS5_IJSG_SF_SG_EEENS5_IJNSW_ISG_SC_EENSW_INS5_IJNSA_ILi32EEESB_EEENS5_IJSC_SG_EEEEEEEESI_SJ_SI_SJ_NS1H_6fusion15FusionCallbacksIS1L_NS1T_23LinCombPerRowBiasEltActINS1H_6thread4ReLuESI_fSI_SI_fLi16ELNS_15FloatRoundStyleE2EEES1M_S1S_JEEENS4_5SM1004TMEM4LOAD26SM100_TMEM_LOAD_32dp32b32xENS4_13SM90_TMA_LOADENS15_INS16_ILi1ELi4ELi3EEES19_NSW_INS5_IJS1A_S1O_EEENS5_IJS1O_SC_EEEEEEENS4_39AutoVectorizingCopyWithAssumedAlignmentILi128EEENS4_14SM90_TMA_STOREES2A_S2C_S2C_EEEvvEEEEvNT_6ParamsE --------------------------
	.section	.nv.info._ZN7cutlass13device_kernelINS_4gemm6kernel13GemmUniversalIN4cute5tupleIJiiiiEEENS1_10collective13CollectiveMmaINS1_35MainloopSm100TmaUmmaWarpSpecializedILi26ELi2ELi4ENS5_IJNS4_1CILi2EEENSA_ILi1EEESC_EEEEENS5_IJNSA_ILi128EEESF_NSA_ILi64EEEEEENS_12float_e4m3_tENS5_IJlSC_lEEESI_SJ_NS4_8TiledMMAINS4_8MMA_AtomIJNS4_10MMA_TraitsINS4_25SM100_MMA_F8F6F4_2x1SM_SSEJSI_SI_fSF_SF_NS4_17integral_constantINS4_4UMMA5MajorELSQ_0EEESR_NSO_INSP_7ScaleInELSS_0EEEST_EEEEEENS4_6LayoutINS5_IJSC_SC_SC_EEENS5_IJNSA_ILi0EEESY_SY_EEEEENS5_IJNS4_10UnderscoreES11_S11_EEEEENS4_18SM100_TMA_2SM_LOADENS4_14ComposedLayoutINS4_7SwizzleILi2ELi4ELi3EEENS4_18smem_ptr_flag_bitsILi8EEENSW_INS5_IJNSA_ILi8EEESG_EEENS5_IJSG_SC_EEEEEEEvNS4_8identityES14_S1E_vS1F_EENS_8epilogue10collective18CollectiveEpilogueINS1H_23Sm100TmaWarpSpecializedILi2ELi2ELi32ELb0ELb0EEEJNS5_IJSG_SF_SG_EEENS5_IJNSW_ISG_SC_EENSW_INS5_IJNSA_ILi32EEESB_EEENS5_IJSC_SG_EEEEEEEESI_SJ_SI_SJ_NS1H_6fusion15FusionCallbacksIS1L_NS1T_23LinCombPerRowBiasEltActINS1H_6thread4ReLuESI_fSI_SI_fLi16ELNS_15FloatRoundStyleE2EEES1M_S1S_JEEENS4_5SM1004TMEM4LOAD26SM100_TMEM_LOAD_32dp32b32xENS4_13SM90_TMA_LOADENS15_INS16_ILi1ELi4ELi3EEES19_NSW_INS5_IJS1A_S1O_EEENS5_IJS1O_SC_EEEEEEENS4_39AutoVectorizingCopyWithAssumedAlignmentILi128EEENS4_14SM90_TMA_STOREES2A_S2C_S2C_EEEvvEEEEvNT_6ParamsE,"",@"SHT_CUDA_INFO"
	.sectionflags	@""
	.align	4


	//----- nvinfo : EIATTR_CUDA_API_VERSION
	.align		4
        /*0000*/ 	.byte	0x04, 0x37
        /*0002*/ 	.short	(.L_31 - .L_30)
.L_30:
        /*0004*/ 	.word	0x00000082


	//----- nvinfo : EIATTR_KPARAM_INFO
	.align		4
.L_31:
        /*0008*/ 	.byte	0x04, 0x17
        /*000a*/ 	.short	(.L_33 - .L_32)
.L_32:
        /*000c*/ 	.word	0x00000000
        /*0010*/ 	.short	0x0000
        /*0012*/ 	.short	0x0000
        /*0014*/ 	.byte	0x00, 0xf0, 0x01, 0x20


	//----- nvinfo : EIATTR_AT_ENTRY_FRAGMENTS
	.align		4
.L_33:
        /*0018*/ 	.byte	0x04, 0x4f
        /*001a*/ 	.short	(.L_35 - .L_34)


	//   ....[0]....
.L_34:
        /*001c*/ 	.word	0x00000007


	//----- nvinfo : EIATTR_RESERVED_SMEM_USED
	.align		4
.L_35:
        /*0020*/ 	.byte	0x01, 0x41
	.zero		2


	//----- nvinfo : EIATTR_SPARSE_MMA_MASK
	.align		4
        /*0024*/ 	.byte	0x03, 0x50
        /*0026*/ 	.short	0x0000


	//----- nvinfo : EIATTR_TCGEN05_2CTA_USED
	.align		4
        /*0028*/ 	.byte	0x01, 0x52
	.zero		2


	//----- nvinfo : EIATTR_MAXREG_COUNT
	.align		4
        /*002c*/ 	.byte	0x03, 0x1b
        /*002e*/ 	.short	0x00ff


	//----- nvinfo : EIATTR_NUM_BARRIERS
	.align		4
        /*0030*/ 	.byte	0x02, 0x4c
        /*0032*/ 	.byte	0x07
	.zero		1


	//----- nvinfo : EIATTR_EXTERNS
	.align		4
        /*0034*/ 	.byte	0x04, 0x0f
        /*0036*/ 	.short	(.L_37 - .L_36)


	//   ....[0]....
	.align		4
.L_36:
        /*0038*/ 	.word	index@(__assertfail)


	//----- nvinfo : EIATTR_MERCURY_ISA_VERSION
	.align		4
.L_37:
        /*003c*/ 	.byte	0x03, 0x5f
        /*003e*/ 	.short	0x0101


	//----- nvinfo : EIATTR_INT_WARP_WIDE_INSTR_OFFSETS
	.align		4
        /*0040*/ 	.byte	0x04, 0x31
        /*0042*/ 	.short	(.L_39 - .L_38)


	//   ....[0]....
.L_38:
        /*0044*/ 	.word	0x00000f90


	//   ....[1]....
        /*0048*/ 	.word	0x00001030


	//   ....[2]....
        /*004c*/ 	.word	0x00002340


	//   ....[3]....
        /*0050*/ 	.word	0x00004d80


	//   ....[4]....
        /*0054*/ 	.word	0x00004db0


	//   ....[5]....
        /*0058*/ 	.word	0x00004e00


	//   ....[6]....
        /*005c*/ 	.word	0x00005710


	//   ....[7]....
        /*0060*/ 	.word	0x00005730


	//   ....[8]....
        /*0064*/ 	.word	0x00005800


	//   ....[9]....
        /*0068*/ 	.word	0x000059c0


	//   ....[10]....
        /*006c*/ 	.word	0x000059d0


	//   ....[11]....
        /*0070*/ 	.word	0x00005b60


	//   ....[12]....
        /*0074*/ 	.word	0x00006ba0


	//----- nvinfo : EIATTR_COOP_GROUP_MASK_REGIDS
	.align		4
.L_39:
        /*0078*/ 	.byte	0x04, 0x29
        /*007a*/ 	.short	(.L_41 - .L_40)


	//   ....[0]....
.L_40:
        /*007c*/ 	.word	0xffffffff


	//   ....[1]....
        /*0080*/ 	.word	0xffffffff


	//   ....[2]....
        /*0084*/ 	.word	0xffffffff


	//   ....[3]....
        /*0088*/ 	.word	0xffffffff


	//   ....[4]....
        /*008c*/ 	.word	0xffffffff


	//   ....[5]....
        /*0090*/ 	.word	0xffffffff


	//   ....[6]....
        /*0094*/ 	.word	0xffffffff


	//   ....[7]....
        /*0098*/ 	.word	0xffffffff


	//   ....[8]....
        /*009c*/ 	.word	0xffffffff


	//   ....[9]....
        /*00a0*/ 	.word	0xffffffff


	//   ....[10]....
        /*00a4*/ 	.word	0xffffffff


	//   ....[11]....
        /*00a8*/ 	.word	0xffffffff


	//   ....[12]....
        /*00ac*/ 	.word	0xffffffff


	//   ....[13]....
        /*00b0*/ 	.word	0xffffffff


	//----- nvinfo : EIATTR_COOP_GROUP_INSTR_OFFSETS
	.align		4
.L_41:
        /*00b4*/ 	.byte	0x04, 0x28
        /*00b6*/ 	.short	(.L_43 - .L_42)


	//   ....[0]....
.L_42:
        /*00b8*/ 	.word	0x000000c0


	//   ....[1]....
        /*00bc*/ 	.word	0x000004d0


	//   ....[2]....
        /*00c0*/ 	.word	0x00000940


	//   ....[3]....
        /*00c4*/ 	.word	0x00000a90


	//   ....[4]....
        /*00c8*/ 	.word	0x00000b80


	//   ....[5]....
        /*00cc*/ 	.word	0x00000ce0


	//   ....[6]....
        /*00d0*/ 	.word	0x00000e70


	//   ....[7]....
        /*00d4*/ 	.word	0x000010b0


	//   ....[8]....
        /*00d8*/ 	.word	0x00002220


	//   ....[9]....
        /*00dc*/ 	.word	0x00003c50


	//   ....[10]....
        /*00e0*/ 	.word	0x00004120


	//   ....[11]....
        /*00e4*/ 	.word	0x00004150


	//   ....[12]....
        /*00e8*/ 	.word	0x00004c90


	//   ....[13]....
        /*00ec*/ 	.word	0x00004ea0


	//----- nvinfo : EIATTR_VRC_CTA_INIT_COUNT
	.align		4
.L_43:
        /*00f0*/ 	.byte	0x02, 0x4a
        /*00f2*/ 	.byte	0x80
	.zero		1


	//----- nvinfo : EIATTR_SYSCALL_OFFSETS
	.align		4
        /*00f4*/ 	.byte	0x04, 0x46
        /*00f6*/ 	.short	(.L_45 - .L_44)


	//   ....[0]....
.L_44:
        /*00f8*/ 	.word	0x00006610


	//   ....[1]....
        /*00fc*/ 	.word	0x00006750


	//   ....[2]....
        /*0100*/ 	.word	0x00007140


	//   ....[3]....
        /*0104*/ 	.word	0x00007f20


	//----- nvinfo : EIATTR_MBARRIER_INSTR_OFFSETS
	.align		4
.L_45:
        /*0108*/ 	.byte	0x04, 0x39
        /*010a*/ 	.short	(.L_47 - .L_46)


	//   ....[0]....
.L_46:
        /*010c*/ 	.word	0x000005e0
        /*0110*/ 	.word	0x000000ff
        /*0114*/ 	.word	0x00000000
        /*0118*/ 	.short	0x0100
        /*011a*/ 	.byte	0x08
	.zero		1


	//   ....[1]....
        /*011c*/ 	.word	0x000005f0
        /*0120*/ 	.word	0x000000ff
        /*0124*/ 	.word	0x000000d0
        /*0128*/ 	.short	0x0100
        /*012a*/ 	.byte	0x08
	.zero		1


	//   ....[2]....
        /*012c*/ 	.word	0x00000600
        /*0130*/ 	.word	0x000000ff
        /*0134*/ 	.word	0x00000008
        /*0138*/ 	.short	0x0100
        /*013a*/ 	.byte	0x08
	.zero		1


	//   ....[3]....
        /*013c*/ 	.word	0x00000610
        /*0140*/ 	.word	0x000000ff
        /*0144*/ 	.word	0x000000d8
        /*0148*/ 	.short	0x0100
        /*014a*/ 	.byte	0x08
	.zero		1


	//   ....[4]....
        /*014c*/ 	.word	0x00000620
        /*0150*/ 	.word	0x000000ff
        /*0154*/ 	.word	0x00000010
        /*0158*/ 	.short	0x0100
        /*015a*/ 	.byte	0x08
	.zero		1


	//   ....[5]....
        /*015c*/ 	.word	0x00000630
        /*0160*/ 	.word	0x000000ff
        /*0164*/ 	.word	0x000000e0
        /*0168*/ 	.short	0x0100
        /*016a*/ 	.byte	0x08
	.zero		1


	//   ....[6]....
        /*016c*/ 	.word	0x00000640
        /*0170*/ 	.word	0x000000ff
        /*0174*/ 	.word	0x00000018
        /*0178*/ 	.short	0x0100
        /*017a*/ 	.byte	0x08
	.zero		1


	//   ....[7]....
        /*017c*/ 	.word	0x00000650
        /*0180*/ 	.word	0x000000ff
        /*0184*/ 	.word	0x000000e8
        /*0188*/ 	.short	0x0100
        /*018a*/ 	.byte	0x08
	.zero		1


	//   ....[8]....
        /*018c*/ 	.word	0x00000660
        /*0190*/ 	.word	0x000000ff
        /*0194*/ 	.word	0x00000020
        /*0198*/ 	.short	0x0100
        /*019a*/ 	.byte	0x08
	.zero		1


	//   ....[9]....
        /*019c*/ 	.word	0x00000670
        /*01a0*/ 	.word	0x000000ff
        /*01a4*/ 	.word	0x000000f0
        /*01a8*/ 	.short	0x0100
        /*01aa*/ 	.byte	0x08
	.zero		1


	//   ....[10]....
        /*01ac*/ 	.word	0x00000680
        /*01b0*/ 	.word	0x000000ff
        /*01b4*/ 	.word	0x00000028
        /*01b8*/ 	.short	0x0100
        /*01ba*/ 	.byte	0x08
	.zero		1


	//   ....[11]....
        /*01bc*/ 	.word	0x00000690
        /*01c0*/ 	.word	0x000000ff
        /*01c4*/ 	.word	0x000000f8
        /*01c8*/ 	.short	0x0100
        /*01ca*/ 	.byte	0x08
	.zero		1


	//   ....[12]....
        /*01cc*/ 	.word	0x000006a0
        /*01d0*/ 	.word	0x000000ff
        /*01d4*/ 	.word	0x00000030
        /*01d8*/ 	.short	0x0100
        /*01da*/ 	.byte	0x08
	.zero		1


	//   ....[13]....
        /*01dc*/ 	.word	0x000006b0
        /*01e0*/ 	.word	0x000000ff
        /*01e4*/ 	.word	0x00000100
        /*01e8*/ 	.short	0x0100
        /*01ea*/ 	.byte	0x08
	.zero		1


	//   ....[14]....
        /*01ec*/ 	.word	0x000006c0
        /*01f0*/ 	.word	0x000000ff
        /*01f4*/ 	.word	0x00000038
        /*01f8*/ 	.short	0x0100
        /*01fa*/ 	.byte	0x08
	.zero		1


	//   ....[15]....
        /*01fc*/ 	.word	0x000006d0
        /*0200*/ 	.word	0x000000ff
        /*0204*/ 	.word	0x00000108
        /*0208*/ 	.short	0x0100
        /*020a*/ 	.byte	0x08
	.zero		1


	//   ....[16]....
        /*020c*/ 	.word	0x000006e0
        /*0210*/ 	.word	0x000000ff
        /*0214*/ 	.word	0x00000040
        /*0218*/ 	.short	0x0100
        /*021a*/ 	.byte	0x08
	.zero		1


	//   ....[17]....
        /*021c*/ 	.word	0x000006f0
        /*0220*/ 	.word	0x000000ff
        /*0224*/ 	.word	0x00000110
        /*0228*/ 	.short	0x0100
        /*022a*/ 	.byte	0x08
	.zero		1


	//   ....[18]....
        /*022c*/ 	.word	0x00000700
        /*0230*/ 	.word	0x000000ff
        /*0234*/ 	.word	0x00000048
        /*0238*/ 	.short	0x0100
        /*023a*/ 	.byte	0x08
	.zero		1


	//   ....[19]....
        /*023c*/ 	.word	0x00000710
        /*0240*/ 	.word	0x000000ff
        /*0244*/ 	.word	0x00000118
        /*0248*/ 	.short	0x0100
        /*024a*/ 	.byte	0x08
	.zero		1


	//   ....[20]....
        /*024c*/ 	.word	0x00000720
        /*0250*/ 	.word	0x000000ff
        /*0254*/ 	.word	0x00000050
        /*0258*/ 	.short	0x0100
        /*025a*/ 	.byte	0x08
	.zero		1


	//   ....[21]....
        /*025c*/ 	.word	0x00000730
        /*0260*/ 	.word	0x000000ff
        /*0264*/ 	.word	0x00000120
        /*0268*/ 	.short	0x0100
        /*026a*/ 	.byte	0x08
	.zero		1


	//   ....[22]....
        /*026c*/ 	.word	0x00000740
        /*0270*/ 	.word	0x000000ff
        /*0274*/ 	.word	0x00000058
        /*0278*/ 	.short	0x0100
        /*027a*/ 	.byte	0x08
	.zero		1


	//   ....[23]....
        /*027c*/ 	.word	0x00000750
        /*0280*/ 	.word	0x000000ff
        /*0284*/ 	.word	0x00000128
        /*0288*/ 	.short	0x0100
        /*028a*/ 	.byte	0x08
	.zero		1


	//   ....[24]....
        /*028c*/ 	.word	0x00000760
        /*0290*/ 	.word	0x000000ff
        /*0294*/ 	.word	0x00000060
        /*0298*/ 	.short	0x0100
        /*029a*/ 	.byte	0x08
	.zero		1


	//   ....[25]....
        /*029c*/ 	.word	0x00000770
        /*02a0*/ 	.word	0x000000ff
        /*02a4*/ 	.word	0x00000130
        /*02a8*/ 	.short	0x0100
        /*02aa*/ 	.byte	0x08
	.zero		1


	//   ....[26]....
        /*02ac*/ 	.word	0x00000780
        /*02b0*/ 	.word	0x000000ff
        /*02b4*/ 	.word	0x00000068
        /*02b8*/ 	.short	0x0100
        /*02ba*/ 	.byte	0x08
	.zero		1


	//   ....[27]....
        /*02bc*/ 	.word	0x00000790
        /*02c0*/ 	.word	0x000000ff
        /*02c4*/ 	.word	0x00000138
        /*02c8*/ 	.short	0x0100
        /*02ca*/ 	.byte	0x08
	.zero		1


	//   ....[28]....
        /*02cc*/ 	.word	0x000007a0
        /*02d0*/ 	.word	0x000000ff
        /*02d4*/ 	.word	0x00000070
        /*02d8*/ 	.short	0x0100
        /*02da*/ 	.byte	0x08
	.zero		1


	//   ....[29]....
        /*02dc*/ 	.word	0x000007b0
        /*02e0*/ 	.word	0x000000ff
        /*02e4*/ 	.word	0x00000140
        /*02e8*/ 	.short	0x0100
        /*02ea*/ 	.byte	0x08
	.zero		1


	//   ....[30]....
        /*02ec*/ 	.word	0x000007c0
        /*02f0*/ 	.word	0x000000ff
        /*02f4*/ 	.word	0x00000078
        /*02f8*/ 	.short	0x0100
        /*02fa*/ 	.byte	0x08
	.zero		1


	//   ....[31]....
        /*02fc*/ 	.word	0x000007d0
        /*0300*/ 	.word	0x000000ff
        /*0304*/ 	.word	0x00000148
        /*0308*/ 	.short	0x0100
        /*030a*/ 	.byte	0x08
	.zero		1


	//   ....[32]....
        /*030c*/ 	.word	0x000007e0
        /*0310*/ 	.word	0x000000ff
        /*0314*/ 	.word	0x00000080
        /*0318*/ 	.short	0x0100
        /*031a*/ 	.byte	0x08
	.zero		1


	//   ....[33]....
        /*031c*/ 	.word	0x000007f0
        /*0320*/ 	.word	0x000000ff
        /*0324*/ 	.word	0x00000150
        /*0328*/ 	.short	0x0100
        /*032a*/ 	.byte	0x08
	.zero		1


	//   ....[34]....
        /*032c*/ 	.word	0x00000800
        /*0330*/ 	.word	0x000000ff
        /*0334*/ 	.word	0x00000088
        /*0338*/ 	.short	0x0100
        /*033a*/ 	.byte	0x08
	.zero		1


	//   ....[35]....
        /*033c*/ 	.word	0x00000810
        /*0340*/ 	.word	0x000000ff
        /*0344*/ 	.word	0x00000158
        /*0348*/ 	.short	0x0100
        /*034a*/ 	.byte	0x08
	.zero		1


	//   ....[36]....
        /*034c*/ 	.word	0x00000820
        /*0350*/ 	.word	0x000000ff
        /*0354*/ 	.word	0x00000090
        /*0358*/ 	.short	0x0100
        /*035a*/ 	.byte	0x08
	.zero		1


	//   ....[37]....
        /*035c*/ 	.word	0x00000830
        /*0360*/ 	.word	0x000000ff
        /*0364*/ 	.word	0x00000160
        /*0368*/ 	.short	0x0100
        /*036a*/ 	.byte	0x08
	.zero		1


	//   ....[38]....
        /*036c*/ 	.word	0x00000840
        /*0370*/ 	.word	0x000000ff
        /*0374*/ 	.word	0x00000098
        /*0378*/ 	.short	0x0100
        /*037a*/ 	.byte	0x08
	.zero		1


	//   ....[39]....
        /*037c*/ 	.word	0x00000850
        /*0380*/ 	.word	0x000000ff
        /*0384*/ 	.word	0x00000168
        /*0388*/ 	.short	0x0100
        /*038a*/ 	.byte	0x08
	.zero		1


	//   ....[40]....
        /*038c*/ 	.word	0x00000860
        /*0390*/ 	.word	0x000000ff
        /*0394*/ 	.word	0x000000a0
        /*0398*/ 	.short	0x0100
        /*039a*/ 	.byte	0x08
	.zero		1


	//   ....[41]....
        /*039c*/ 	.word	0x00000870
        /*03a0*/ 	.word	0x000000ff
        /*03a4*/ 	.word	0x00000170
        /*03a8*/ 	.short	0x0100
        /*03aa*/ 	.byte	0x08
	.zero		1


	//   ....[42]....
        /*03ac*/ 	.word	0x00000880
        /*03b0*/ 	.word	0x000000ff
        /*03b4*/ 	.word	0x000000a8
        /*03b8*/ 	.short	0x0100
        /*03ba*/ 	.byte	0x08
	.zero		1


	//   ....[43]....
        /*03bc*/ 	.word	0x00000890
        /*03c0*/ 	.word	0x000000ff
        /*03c4*/ 	.word	0x00000178
        /*03c8*/ 	.short	0x0100
        /*03ca*/ 	.byte	0x08
	.zero		1


	//   ....[44]....
        /*03cc*/ 	.word	0x000008a0
        /*03d0*/ 	.word	0x000000ff
        /*03d4*/ 	.word	0x000000b0
        /*03d8*/ 	.short	0x0100
        /*03da*/ 	.byte	0x08
	.zero		1


	//   ....[45]....
        /*03dc*/ 	.word	0x000008b0
        /*03e0*/ 	.word	0x000000ff
        /*03e4*/ 	.word	0x00000180
        /*03e8*/ 	.short	0x0100
        /*03ea*/ 	.byte	0x08
	.zero		1


	//   ....[46]....
        /*03ec*/ 	.word	0x000008c0
        /*03f0*/ 	.word	0x000000ff
        /*03f4*/ 	.word	0x000000b8
        /*03f8*/ 	.short	0x0100
        /*03fa*/ 	.byte	0x08
	.zero		1


	//   ....[47]....
        /*03fc*/ 	.word	0x000008d0
        /*0400*/ 	.word	0x000000ff
        /*0404*/ 	.word	0x00000188
        /*0408*/ 	.short	0x0100
        /*040a*/ 	.byte	0x08
	.zero		1


	//   ....[48]....
        /*040c*/ 	.word	0x000008e0
        /*0410*/ 	.word	0x000000ff
        /*0414*/ 	.word	0x000000c0
        /*0418*/ 	.short	0x0100
        /*041a*/ 	.byte	0x08
	.zero		1


	//   ....[49]....
        /*041c*/ 	.word	0x000008f0
        /*0420*/ 	.word	0x000000ff
        /*0424*/ 	.word	0x00000190
        /*0428*/ 	.short	0x0100
        /*042a*/ 	.byte	0x08
	.zero		1


	//   ....[50]....
        /*042c*/ 	.word	0x00000900
        /*0430*/ 	.word	0x000000ff
        /*0434*/ 	.word	0x000000c8
        /*0438*/ 	.short	0x0100
        /*043a*/ 	.byte	0x08
	.zero		1


	//   ....[51]....
        /*043c*/ 	.word	0x00000910
        /*0440*/ 	.word	0x000000ff
        /*0444*/ 	.word	0x00000198
        /*0448*/ 	.short	0x0100
        /*044a*/ 	.byte	0x08
	.zero		1


	//   ....[52]....
        /*044c*/ 	.word	0x00000a40
        /*0450*/ 	.word	0x000000ff
        /*0454*/ 	.word	0x000001a0
        /*0458*/ 	.short	0x0100
        /*045a*/ 	.byte	0x09
	.zero		1


	//   ....[53]....
        /*045c*/ 	.word	0x00000a50
        /*0460*/ 	.word	0x000000ff
        /*0464*/ 	.word	0x000001b0
        /*0468*/ 	.short	0x0100
        /*046a*/ 	.byte	0x09
	.zero		1


	//   ....[54]....
        /*046c*/ 	.word	0x00000a60
        /*0470*/ 	.word	0x000000ff
        /*0474*/ 	.word	0x000001a8
        /*0478*/ 	.short	0x0100
        /*047a*/ 	.byte	0x09
	.zero		1


	//   ....[55]....
        /*047c*/ 	.word	0x00000a70
        /*0480*/ 	.word	0x000000ff
        /*0484*/ 	.word	0x000001b8
        /*0488*/ 	.short	0x0100
        /*048a*/ 	.byte	0x09
	.zero		1


	//   ....[56]....
        /*048c*/ 	.word	0x00000b50
        /*0490*/ 	.word	0x000000ff
        /*0494*/ 	.word	0x000001c0
        /*0498*/ 	.short	0x0100
        /*049a*/ 	.byte	0x08
	.zero		1


	//   ....[57]....
        /*049c*/ 	.word	0x00000b60
        /*04a0*/ 	.word	0x000000ff
        /*04a4*/ 	.word	0x000001c8
        /*04a8*/ 	.short	0x0100
        /*04aa*/ 	.byte	0x08
	.zero		1


	//   ....[58]....
        /*04ac*/ 	.word	0x00000c90
        /*04b0*/ 	.word	0x000000ff
        /*04b4*/ 	.word	0x000001d0
        /*04b8*/ 	.short	0x0100
        /*04ba*/ 	.byte	0x08
	.zero		1


	//   ....[59]....
        /*04bc*/ 	.word	0x00000ca0
        /*04c0*/ 	.word	0x000000ff
        /*04c4*/ 	.word	0x000001e0
        /*04c8*/ 	.short	0x0100
        /*04ca*/ 	.byte	0x08
	.zero		1


	//   ....[60]....
        /*04cc*/ 	.word	0x00000cb0
        /*04d0*/ 	.word	0x000000ff
        /*04d4*/ 	.word	0x000001d8
        /*04d8*/ 	.short	0x0100
        /*04da*/ 	.byte	0x08
	.zero		1


	//   ....[61]....
        /*04dc*/ 	.word	0x00000cc0
        /*04e0*/ 	.word	0x000000ff
        /*04e4*/ 	.word	0x000001e8
        /*04e8*/ 	.short	0x0100
        /*04ea*/ 	.byte	0x08
	.zero		1


	//   ....[62]....
        /*04ec*/ 	.word	0x00000de0
        /*04f0*/ 	.word	0x000000ff
        /*04f4*/ 	.word	0x000001f0
        /*04f8*/ 	.short	0x0100
        /*04fa*/ 	.byte	0x09
	.zero		1


	//   ....[63]....
        /*04fc*/ 	.word	0x00000df0
        /*0500*/ 	.word	0x000000ff
        /*0504*/ 	.word	0x00000210
        /*0508*/ 	.short	0x0100
        /*050a*/ 	.byte	0x09
	.zero		1


	//   ....[64]....
        /*050c*/ 	.word	0x00000e00
        /*0510*/ 	.word	0x000000ff
        /*0514*/ 	.word	0x000001f8
        /*0518*/ 	.short	0x0100
        /*051a*/ 	.byte	0x09
	.zero		1


	//   ....[65]....
        /*051c*/ 	.word	0x00000e10
        /*0520*/ 	.word	0x000000ff
        /*0524*/ 	.word	0x00000218
        /*0528*/ 	.short	0x0100
        /*052a*/ 	.byte	0x09
	.zero		1


	//   ....[66]....
        /*052c*/ 	.word	0x00000e20
        /*0530*/ 	.word	0x000000ff
        /*0534*/ 	.word	0x00000200
        /*0538*/ 	.short	0x0100
        /*053a*/ 	.byte	0x09
	.zero		1


	//   ....[67]....
        /*053c*/ 	.word	0x00000e30
        /*0540*/ 	.word	0x000000ff
        /*0544*/ 	.word	0x00000220
        /*0548*/ 	.short	0x0100
        /*054a*/ 	.byte	0x09
	.zero		1


	//   ....[68]....
        /*054c*/ 	.word	0x00000e40
        /*0550*/ 	.word	0x000000ff
        /*0554*/ 	.word	0x00000208
        /*0558*/ 	.short	0x0100
        /*055a*/ 	.byte	0x09
	.zero		1


	//   ....[69]....
        /*055c*/ 	.word	0x00000e50
        /*0560*/ 	.word	0x000000ff
        /*0564*/ 	.word	0x00000228
        /*0568*/ 	.short	0x0100
        /*056a*/ 	.byte	0x09
	.zero		1


	//   ....[70]....
        /*056c*/ 	.word	0x00000f40
        /*0570*/ 	.word	0x000000ff
        /*0574*/ 	.word	0x00000230
        /*0578*/ 	.short	0x0100
        /*057a*/ 	.byte	0x08
	.zero		1


	//   ....[71]....
        /*057c*/ 	.word	0x00000f50
        /*0580*/ 	.word	0x000000ff
        /*0584*/ 	.word	0x00000240
        /*0588*/ 	.short	0x0100
        /*058a*/ 	.byte	0x08
	.zero		1


	//   ....[72]....
        /*058c*/ 	.word	0x00000f60
        /*0590*/ 	.word	0x000000ff
        /*0594*/ 	.word	0x00000238
        /*0598*/ 	.short	0x0100
        /*059a*/ 	.byte	0x08
	.zero		1


	//   ....[73]....
        /*059c*/ 	.word	0x00000f70
        /*05a0*/ 	.word	0x000000ff
        /*05a4*/ 	.word	0x00000248
        /*05a8*/ 	.short	0x0100
        /*05aa*/ 	.byte	0x08
	.zero		1


	//   ....[74]....
        /*05ac*/ 	.word	0x00001060
        /*05b0*/ 	.word	0x000000ff
        /*05b4*/ 	.word	0x00000250
        /*05b8*/ 	.short	0x0100
        /*05ba*/ 	.byte	0x06
	.zero		1


	//   ....[75]....
        /*05bc*/ 	.word	0x00001a40
        /*05c0*/ 	.word	0x00000002
        /*05c4*/ 	.word	0x00000240
        /*05c8*/ 	.short	0x010a
        /*05ca*/ 	.byte	0xff
	.zero		1


	//   ....[76]....
        /*05cc*/ 	.word	0x00001a70
        /*05d0*/ 	.word	0x00000002
        /*05d4*/ 	.word	0x00000230
        /*05d8*/ 	.short	0x0101
        /*05da*/ 	.byte	0xff
	.zero		1


	//   ....[77]....
        /*05dc*/ 	.word	0x00001b40
        /*05e0*/ 	.word	0x000000ff
        /*05e4*/ 	.word	0x000000d0
        /*05e8*/ 	.short	0x010a
        /*05ea*/ 	.byte	0x08
	.zero		1


	//   ....[78]....
        /*05ec*/ 	.word	0x00001c30
        /*05f0*/ 	.word	0x000000ff
        /*05f4*/ 	.word	0x000000d0
        /*05f8*/ 	.short	0x010a
        /*05fa*/ 	.byte	0x21
	.zero		1


	//   ....[79]....
        /*05fc*/ 	.word	0x00001df0
        /*0600*/ 	.word	0x000000ff
        /*0604*/ 	.word	0x000000d0
        /*0608*/ 	.short	0x010a
        /*060a*/ 	.byte	0x08
	.zero		1


	//   ....[80]....
        /*060c*/ 	.word	0x00001ef0
        /*0610*/ 	.word	0x000000ff
        /*0614*/ 	.word	0x000001c8
        /*0618*/ 	.short	0x0101
        /*061a*/ 	.byte	0x04
	.zero		1


	//   ....[81]....
        /*061c*/ 	.word	0x00001f00
        /*0620*/ 	.word	0x000000ff
        /*0624*/ 	.word	0x000000d0
        /*0628*/ 	.short	0x010a
        /*062a*/ 	.byte	0x08
	.zero		1


	//   ....[82]....
        /*062c*/ 	.word	0x00001f80
        /*0630*/ 	.word	0x000000ff
        /*0634*/ 	.word	0x000000d0
        /*0638*/ 	.short	0x010a
        /*063a*/ 	.byte	0x11
	.zero		1


	//   ....[83]....
        /*063c*/ 	.word	0x00002110
        /*0640*/ 	.word	0x000000ff
        /*0644*/ 	.word	0x000000d0
        /*0648*/ 	.short	0x010a
        /*064a*/ 	.byte	0x08
	.zero		1


	//   ....[84]....
        /*064c*/ 	.word	0x00002250
        /*0650*/ 	.word	0x00000002
        /*0654*/ 	.word	0x000001d0
        /*0658*/ 	.short	0x010a
        /*065a*/ 	.byte	0xff
	.zero		1


	//   ....[85]....
        /*065c*/ 	.word	0x00002310
        /*0660*/ 	.word	0x00000002
        /*0664*/ 	.word	0x00000000
        /*0668*/ 	.short	0x0101
        /*066a*/ 	.byte	0xff
	.zero		1


	//   ....[86]....
        /*066c*/ 	.word	0x00002870
        /*0670*/ 	.word	0x000000ff
        /*0674*/ 	.word	0x00000000
        /*0678*/ 	.short	0x010a
        /*067a*/ 	.byte	0x05
	.zero		1


	//   ....[87]....
        /*067c*/ 	.word	0x00002900
        /*0680*/ 	.word	0x000000ff
        /*0684*/ 	.word	0x00000000
        /*0688*/ 	.short	0x010a
        /*068a*/ 	.byte	0x05
	.zero		1


	//   ....[88]....
        /*068c*/ 	.word	0x00002990
        /*0690*/ 	.word	0x000000ff
        /*0694*/ 	.word	0x00000000
        /*0698*/ 	.short	0x010a
        /*069a*/ 	.byte	0x05
	.zero		1


	//   ....[89]....
        /*069c*/ 	.word	0x00002a20
        /*06a0*/ 	.word	0x000000ff
        /*06a4*/ 	.word	0x00000000
        /*06a8*/ 	.short	0x010a
        /*06aa*/ 	.byte	0x05
	.zero		1


	//   ....[90]....
        /*06ac*/ 	.word	0x00002ab0
        /*06b0*/ 	.word	0x000000ff
        /*06b4*/ 	.word	0x00000000
        /*06b8*/ 	.short	0x010a
        /*06ba*/ 	.byte	0x05
	.zero		1


	//   ....[91]....
        /*06bc*/ 	.word	0x00002b40
        /*06c0*/ 	.word	0x000000ff
        /*06c4*/ 	.word	0x00000000
        /*06c8*/ 	.short	0x010a
        /*06ca*/ 	.byte	0x05
	.zero		1


	//   ....[92]....
        /*06cc*/ 	.word	0x00002bd0
        /*06d0*/ 	.word	0x000000ff
        /*06d4*/ 	.word	0x00000000
        /*06d8*/ 	.short	0x010a
        /*06da*/ 	.byte	0x05
	.zero		1


	//   ....[93]....
        /*06dc*/ 	.word	0x00002c60
        /*06e0*/ 	.word	0x000000ff
        /*06e4*/ 	.word	0x00000000
        /*06e8*/ 	.short	0x010a
        /*06ea*/ 	.byte	0x05
	.zero		1


	//   ....[94]....
        /*06ec*/ 	.word	0x00002cf0
        /*06f0*/ 	.word	0x000000ff
        /*06f4*/ 	.word	0x00000000
        /*06f8*/ 	.short	0x010a
        /*06fa*/ 	.byte	0x05
	.zero		1


	//   ....[95]....
        /*06fc*/ 	.word	0x00002d80
        /*0700*/ 	.word	0x000000ff
        /*0704*/ 	.word	0x00000000
        /*0708*/ 	.short	0x010a
        /*070a*/ 	.byte	0x05
	.zero		1


	//   ....[96]....
        /*070c*/ 	.word	0x00002e10
        /*0710*/ 	.word	0x000000ff
        /*0714*/ 	.word	0x00000000
        /*0718*/ 	.short	0x010a
        /*071a*/ 	.byte	0x05
	.zero		1


	//   ....[97]....
        /*071c*/ 	.word	0x00002ea0
        /*0720*/ 	.word	0x000000ff
        /*0724*/ 	.word	0x00000000
        /*0728*/ 	.short	0x010a
        /*072a*/ 	.byte	0x05
	.zero		1


	//   ....[98]....
        /*072c*/ 	.word	0x00002f30
        /*0730*/ 	.word	0x000000ff
        /*0734*/ 	.word	0x00000000
        /*0738*/ 	.short	0x010a
        /*073a*/ 	.byte	0x05
	.zero		1


	//   ....[99]....
        /*073c*/ 	.word	0x00002fc0
        /*0740*/ 	.word	0x000000ff
        /*0744*/ 	.word	0x00000000
        /*0748*/ 	.short	0x010a
        /*074a*/ 	.byte	0x05
	.zero		1


	//   ....[100]....
        /*074c*/ 	.word	0x00003050
        /*0750*/ 	.word	0x000000ff
        /*0754*/ 	.word	0x00000000
        /*0758*/ 	.short	0x010a
        /*075a*/ 	.byte	0x05
	.zero		1


	//   ....[101]....
        /*075c*/ 	.word	0x000030e0
        /*0760*/ 	.word	0x000000ff
        /*0764*/ 	.word	0x00000000
        /*0768*/ 	.short	0x010a
        /*076a*/ 	.byte	0x05
	.zero		1


	//   ....[102]....
        /*076c*/ 	.word	0x00003170
        /*0770*/ 	.word	0x000000ff
        /*0774*/ 	.word	0x00000000
        /*0778*/ 	.short	0x010a
        /*077a*/ 	.byte	0x05
	.zero		1


	//   ....[103]....
        /*077c*/ 	.word	0x00003200
        /*0780*/ 	.word	0x000000ff
        /*0784*/ 	.word	0x00000000
        /*0788*/ 	.short	0x010a
        /*078a*/ 	.byte	0x05
	.zero		1


	//   ....[104]....
        /*078c*/ 	.word	0x00003290
        /*0790*/ 	.word	0x000000ff
        /*0794*/ 	.word	0x00000000
        /*0798*/ 	.short	0x010a
        /*079a*/ 	.byte	0x05
	.zero		1


	//   ....[105]....
        /*079c*/ 	.word	0x00003320
        /*07a0*/ 	.word	0x000000ff
        /*07a4*/ 	.word	0x00000000
        /*07a8*/ 	.short	0x010a
        /*07aa*/ 	.byte	0x05
	.zero		1


	//   ....[106]....
        /*07ac*/ 	.word	0x000033b0
        /*07b0*/ 	.word	0x000000ff
        /*07b4*/ 	.word	0x00000000
        /*07b8*/ 	.short	0x010a
        /*07ba*/ 	.byte	0x05
	.zero		1


	//   ....[107]....
        /*07bc*/ 	.word	0x00003440
        /*07c0*/ 	.word	0x000000ff
        /*07c4*/ 	.word	0x00000000
        /*07c8*/ 	.short	0x010a
        /*07ca*/ 	.byte	0x05
	.zero		1


	//   ....[108]....
        /*07cc*/ 	.word	0x000034d0
        /*07d0*/ 	.word	0x000000ff
        /*07d4*/ 	.word	0x00000000
        /*07d8*/ 	.short	0x010a
        /*07da*/ 	.byte	0x05
	.zero		1


	//   ....[109]....
        /*07dc*/ 	.word	0x00003560
        /*07e0*/ 	.word	0x000000ff
        /*07e4*/ 	.word	0x00000000
        /*07e8*/ 	.short	0x010a
        /*07ea*/ 	.byte	0x05
	.zero		1


	//   ....[110]....
        /*07ec*/ 	.word	0x000035f0
        /*07f0*/ 	.word	0x000000ff
        /*07f4*/ 	.word	0x00000000
        /*07f8*/ 	.short	0x010a
        /*07fa*/ 	.byte	0x05
	.zero		1


	//   ....[111]....
        /*07fc*/ 	.word	0x00003690
        /*0800*/ 	.word	0x00000000
        /*0804*/ 	.word	0x00000000
        /*0808*/ 	.short	0x010a
        /*080a*/ 	.byte	0xff
	.zero		1


	//   ....[112]....
        /*080c*/ 	.word	0x000037b0
        /*0810*/ 	.word	0x00000000
        /*0814*/ 	.word	0x00000230
        /*0818*/ 	.short	0x010a
        /*081a*/ 	.byte	0xff
	.zero		1


	//   ....[113]....
        /*081c*/ 	.word	0x00003820
        /*0820*/ 	.word	0x00000000
        /*0824*/ 	.word	0x00000000
        /*0828*/ 	.short	0x0101
        /*082a*/ 	.byte	0xff
	.zero		1


	//   ....[114]....
        /*082c*/ 	.word	0x00003840
        /*0830*/ 	.word	0x000000ff
        /*0834*/ 	.word	0x000001e0
        /*0838*/ 	.short	0x010a
        /*083a*/ 	.byte	0x05
	.zero		1


	//   ....[115]....
        /*083c*/ 	.word	0x00003960
        /*0840*/ 	.word	0x00000000
        /*0844*/ 	.word	0x000001d0
        /*0848*/ 	.short	0x010a
        /*084a*/ 	.byte	0xff
	.zero		1


	//   ....[116]....
        /*084c*/ 	.word	0x00003a60
        /*0850*/ 	.word	0x00000000
        /*0854*/ 	.word	0x00000000
        /*0858*/ 	.short	0x0101
        /*085a*/ 	.byte	0xff
	.zero		1


	//   ....[117]....
        /*085c*/ 	.word	0x00003af0
        /*0860*/ 	.word	0x000000ff
        /*0864*/ 	.word	0x000001e0
        /*0868*/ 	.short	0x0106
        /*086a*/ 	.byte	0x05
	.zero		1


	//   ....[118]....
        /*086c*/ 	.word	0x00003b10
        /*0870*/ 	.word	0x000000ff
        /*0874*/ 	.word	0x000001e0
        /*0878*/ 	.short	0x010a
        /*087a*/ 	.byte	0x05
	.zero		1


	//   ....[119]....
        /*087c*/ 	.word	0x00003ba0
        /*0880*/ 	.word	0x000000ff
        /*0884*/ 	.word	0x000001e0
        /*0888*/ 	.short	0x0106
        /*088a*/ 	.byte	0x04
	.zero		1


	//   ....[120]....
        /*088c*/ 	.word	0x00003be0
        /*0890*/ 	.word	0x00000000
        /*0894*/ 	.word	0x000001e0
        /*0898*/ 	.short	0x010a
        /*089a*/ 	.byte	0xff
	.zero		1


	//   ....[121]....
        /*089c*/ 	.word	0x00003e20
        /*08a0*/ 	.word	0x000000ff
        /*08a4*/ 	.word	0x00000008
        /*08a8*/ 	.short	0x010a
        /*08aa*/ 	.byte	0x06
	.zero		1


	//   ....[122]....
        /*08ac*/ 	.word	0x00003e40
        /*08b0*/ 	.word	0x000000ff
        /*08b4*/ 	.word	0x00000008
        /*08b8*/ 	.short	0x010a
        /*08ba*/ 	.byte	0x06
	.zero		1


	//   ....[123]....
        /*08bc*/ 	.word	0x00003fd0
        /*08c0*/ 	.word	0x000000ff
        /*08c4*/ 	.word	0x00000008
        /*08c8*/ 	.short	0x010a
        /*08ca*/ 	.byte	0x06
	.zero		1


	//   ....[124]....
        /*08cc*/ 	.word	0x00003ff0
        /*08d0*/ 	.word	0x000000ff
        /*08d4*/ 	.word	0x00000008
        /*08d8*/ 	.short	0x010a
        /*08da*/ 	.byte	0x06
	.zero		1


	//   ....[125]....
        /*08dc*/ 	.word	0x000040b0
        /*08e0*/ 	.word	0x000000ff
        /*08e4*/ 	.word	0x00000000
        /*08e8*/ 	.short	0x0101
        /*08ea*/ 	.byte	0x07
	.zero		1


	//   ....[126]....
        /*08ec*/ 	.word	0x000043b0
        /*08f0*/ 	.word	0x00000000
        /*08f4*/ 	.word	0x000001d0
        /*08f8*/ 	.short	0x010a
        /*08fa*/ 	.byte	0xff
	.zero		1


	//   ....[127]....
        /*08fc*/ 	.word	0x00004470
        /*0900*/ 	.word	0x00000000
        /*0904*/ 	.word	0x00000000
        /*0908*/ 	.short	0x0101
        /*090a*/ 	.byte	0xff
	.zero		1


	//   ....[128]....
        /*090c*/ 	.word	0x00004530
        /*0910*/ 	.word	0x000000ff
        /*0914*/ 	.word	0x00000000
        /*0918*/ 	.short	0x010a
        /*091a*/ 	.byte	0x06
	.zero		1


	//   ....[129]....
        /*091c*/ 	.word	0x00004540
        /*0920*/ 	.word	0x000000ff
        /*0924*/ 	.word	0x00000210
        /*0928*/ 	.short	0x010a
        /*092a*/ 	.byte	0x0a
	.zero		1


	//   ....[130]....
        /*092c*/ 	.word	0x000045f0
        /*0930*/ 	.word	0x000000ff
        /*0934*/ 	.word	0x00000000
        /*0938*/ 	.short	0x010a
        /*093a*/ 	.byte	0x09
	.zero		1


	//   ....[131]....
        /*093c*/ 	.word	0x00004730
        /*0940*/ 	.word	0x000000ff
        /*0944*/ 	.word	0x00000000
        /*0948*/ 	.short	0x010a
        /*094a*/ 	.byte	0x06
	.zero		1


	//   ....[132]....
        /*094c*/ 	.word	0x00004980
        /*0950*/ 	.word	0x000000ff
        /*0954*/ 	.word	0x00000000
        /*0958*/ 	.short	0x010a
        /*095a*/ 	.byte	0x07
	.zero		1


	//   ....[133]....
        /*095c*/ 	.word	0x00004a10
        /*0960*/ 	.word	0x000000ff
        /*0964*/ 	.word	0x00000000
        /*0968*/ 	.short	0x010a
        /*096a*/ 	.byte	0x07
	.zero		1


	//   ....[134]....
        /*096c*/ 	.word	0x00004aa0
        /*0970*/ 	.word	0x000000ff
        /*0974*/ 	.word	0x00000000
        /*0978*/ 	.short	0x010a
        /*097a*/ 	.byte	0x07
	.zero		1


	//   ....[135]....
        /*097c*/ 	.word	0x00004b40
        /*0980*/ 	.word	0x00000000
        /*0984*/ 	.word	0x00000000
        /*0988*/ 	.short	0x010a
        /*098a*/ 	.byte	0xff
	.zero		1


	//   ....[136]....
        /*098c*/ 	.word	0x00004b80
        /*0990*/ 	.word	0x00000000
        /*0994*/ 	.word	0x00000000
        /*0998*/ 	.short	0x010a
        /*099a*/ 	.byte	0xff
	.zero		1


	//   ....[137]....
        /*099c*/ 	.word	0x00004bf0
        /*09a0*/ 	.word	0x000000ff
        /*09a4*/ 	.word	0x00000000
        /*09a8*/ 	.short	0x0101
        /*09aa*/ 	.byte	0x05
	.zero		1


	//   ....[138]....
        /*09ac*/ 	.word	0x00004c30
        /*09b0*/ 	.word	0x000000ff
        /*09b4*/ 	.word	0x00000250
        /*09b8*/ 	.short	0x010a
        /*09ba*/ 	.byte	0x08
	.zero		1


	//   ....[139]....
        /*09bc*/ 	.word	0x00004c80
        /*09c0*/ 	.word	0x000000ff
        /*09c4*/ 	.word	0x00000000
        /*09c8*/ 	.short	0x0101
        /*09ca*/ 	.byte	0x05
	.zero		1


	//   ....[140]....
        /*09cc*/ 	.word	0x000050b0
        /*09d0*/ 	.word	0x00000000
        /*09d4*/ 	.word	0x000001d0
        /*09d8*/ 	.short	0x010a
        /*09da*/ 	.byte	0xff
	.zero		1


	//   ....[141]....
        /*09dc*/ 	.word	0x00005170
        /*09e0*/ 	.word	0x00000000
        /*09e4*/ 	.word	0x00000000
        /*09e8*/ 	.short	0x0101
        /*09ea*/ 	.byte	0xff
	.zero		1


	//   ....[142]....
        /*09ec*/ 	.word	0x00005490
        /*09f0*/ 	.word	0x000000ff
        /*09f4*/ 	.word	0x000001c8
        /*09f8*/ 	.short	0x010a
        /*09fa*/ 	.byte	0x06
	.zero		1


	//   ....[143]....
        /*09fc*/ 	.word	0x00005680
        /*0a00*/ 	.word	0x000000ff
        /*0a04*/ 	.word	0x000001b0
        /*0a08*/ 	.short	0x010a
        /*0a0a*/ 	.byte	0x06
	.zero		1


	//   ....[144]....
        /*0a0c*/ 	.word	0x000058a0
        /*0a10*/ 	.word	0x000000ff
        /*0a14*/ 	.word	0x000001a0
        /*0a18*/ 	.short	0x010b
        /*0a1a*/ 	.byte	0x06
	.zero		1


	//   ....[145]....
        /*0a1c*/ 	.word	0x00005910
        /*0a20*/ 	.word	0x000000ff
        /*0a24*/ 	.word	0x00000000
        /*0a28*/ 	.short	0x0101
        /*0a2a*/ 	.byte	0x0e
	.zero		1


	//   ....[146]....
        /*0a2c*/ 	.word	0x00005920
        /*0a30*/ 	.word	0x000000ff
        /*0a34*/ 	.word	0x000001b8
        /*0a38*/ 	.short	0x010a
        /*0a3a*/ 	.byte	0x06
	.zero		1


	//   ....[147]....
        /*0a3c*/ 	.word	0x00005bc0
        /*0a40*/ 	.word	0x000000ff
        /*0a44*/ 	.word	0x000001a8
        /*0a48*/ 	.short	0x010b
        /*0a4a*/ 	.byte	0x06
	.zero		1


	//   ....[148]....
        /*0a4c*/ 	.word	0x00005be0
        /*0a50*/ 	.word	0x000000ff
        /*0a54*/ 	.word	0x00000000
        /*0a58*/ 	.short	0x0101
        /*0a5a*/ 	.byte	0x0d
	.zero		1


	//   ....[149]....
        /*0a5c*/ 	.word	0x00005c10
        /*0a60*/ 	.word	0x000000ff
        /*0a64*/ 	.word	0x000001b0
        /*0a68*/ 	.short	0x010a
        /*0a6a*/ 	.byte	0x06
	.zero		1


	//   ....[150]....
        /*0a6c*/ 	.word	0x00005c50
        /*0a70*/ 	.word	0x00000000
        /*0a74*/ 	.word	0x000001b8
        /*0a78*/ 	.short	0x010a
        /*0a7a*/ 	.byte	0xff
	.zero		1


	//   ....[151]....
        /*0a7c*/ 	.word	0x00005fe0
        /*0a80*/ 	.word	0x00000000
        /*0a84*/ 	.word	0x000001d0
        /*0a88*/ 	.short	0x010a
        /*0a8a*/ 	.byte	0xff
	.zero		1


	//   ....[152]....
        /*0a8c*/ 	.word	0x000060f0
        /*0a90*/ 	.word	0x00000000
        /*0a94*/ 	.word	0x00000000
        /*0a98*/ 	.short	0x0101
        /*0a9a*/ 	.byte	0xff
	.zero		1


	//   ....[153]....
        /*0a9c*/ 	.word	0x00006d40
        /*0aa0*/ 	.word	0x00000000
        /*0aa4*/ 	.word	0x000001a0
        /*0aa8*/ 	.short	0x010a
        /*0aaa*/ 	.byte	0xff
	.zero		1


	//   ....[154]....
        /*0aac*/ 	.word	0x00006d50
        /*0ab0*/ 	.word	0x00000073
        /*0ab4*/ 	.word	0x000001f0
        /*0ab8*/ 	.short	0x010a
        /*0aba*/ 	.byte	0xff
	.zero		1


	//   ....[155]....
        /*0abc*/ 	.word	0x00006e80
        /*0ac0*/ 	.word	0x00000000
        /*0ac4*/ 	.word	0x000001a0
        /*0ac8*/ 	.short	0x010a
        /*0aca*/ 	.byte	0xff
	.zero		1


	//   ....[156]....
        /*0acc*/ 	.word	0x00006fa0
        /*0ad0*/ 	.word	0x00000000
        /*0ad4*/ 	.word	0x00000000
        /*0ad8*/ 	.short	0x0101
        /*0ada*/ 	.byte	0xff
	.zero		1


	//   ....[157]....
        /*0adc*/ 	.word	0x00007020
        /*0ae0*/ 	.word	0x00000073
        /*0ae4*/ 	.word	0x000001f0
        /*0ae8*/ 	.short	0x010a
        /*0aea*/ 	.byte	0xff
	.zero		1


	//   ....[158]....
        /*0aec*/ 	.word	0x00007bc0
        /*0af0*/ 	.word	0x00000003
        /*0af4*/ 	.word	0x000001a0
        /*0af8*/ 	.short	0x010a
        /*0afa*/ 	.byte	0xff
	.zero		1


	//   ....[159]....
        /*0afc*/ 	.word	0x00007c80
        /*0b00*/ 	.word	0x00000003
        /*0b04*/ 	.word	0x000001a0
        /*0b08*/ 	.short	0x010a
        /*0b0a*/ 	.byte	0xff
	.zero		1


	//   ....[160]....
        /*0b0c*/ 	.word	0x00007da0
        /*0b10*/ 	.word	0x00000000
        /*0b14*/ 	.word	0x00000000
        /*0b18*/ 	.short	0x0101
        /*0b1a*/ 	.byte	0xff
	.zero		1


	//   ....[161]....
        /*0b1c*/ 	.word	0x000080c0
        /*0b20*/ 	.word	0x00000073
        /*0b24*/ 	.word	0x00000000
        /*0b28*/ 	.short	0x0101
        /*0b2a*/ 	.byte	0xff
	.zero		1


	//   ....[162]....
        /*0b2c*/ 	.word	0x00008a50
        /*0b30*/ 	.word	0x00000002
        /*0b34*/ 	.word	0x00000240
        /*0b38*/ 	.short	0x010a
        /*0b3a*/ 	.byte	0xff
	.zero		1


	//   ....[163]....
        /*0b3c*/ 	.word	0x00008ab0
        /*0b40*/ 	.word	0x00000002
        /*0b44*/ 	.word	0x000000d0
        /*0b48*/ 	.short	0x010a
        /*0b4a*/ 	.byte	0xff
	.zero		1


	//   ....[164]....
        /*0b4c*/ 	.word	0x00008b10
        /*0b50*/ 	.word	0x00000002
        /*0b54*/ 	.word	0x000000d0
        /*0b58*/ 	.short	0x010a
        /*0b5a*/ 	.byte	0xff
	.zero		1


	//   ....[165]....
        /*0b5c*/ 	.word	0x00008b60
        /*0b60*/ 	.word	0x00000002
        /*0b64*/ 	.word	0x000001d0
        /*0b68*/ 	.short	0x010a
        /*0b6a*/ 	.byte	0xff
	.zero		1


	//   ....[166]....
        /*0b6c*/ 	.word	0x00008bc0
        /*0b70*/ 	.word	0x00000000
        /*0b74*/ 	.word	0x00000000
        /*0b78*/ 	.short	0x010a
        /*0b7a*/ 	.byte	0xff
	.zero		1


	//   ....[167]....
        /*0b7c*/ 	.word	0x00008c20
        /*0b80*/ 	.word	0x00000000
        /*0b84*/ 	.word	0x00000000
        /*0b88*/ 	.short	0x010a
        /*0b8a*/ 	.byte	0xff
	.zero		1


	//   ....[168]....
        /*0b8c*/ 	.word	0x00008c80
        /*0b90*/ 	.word	0x00000000
        /*0b94*/ 	.word	0x00000000
        /*0b98*/ 	.short	0x010a
        /*0b9a*/ 	.byte	0xff
	.zero		1


	//   ....[169]....
        /*0b9c*/ 	.word	0x00008ce0
        /*0ba0*/ 	.word	0x00000000
        /*0ba4*/ 	.word	0x00000000
        /*0ba8*/ 	.short	0x010a
        /*0baa*/ 	.byte	0xff
	.zero		1


	//   ....[170]....
        /*0bac*/ 	.word	0x00008d40
        /*0bb0*/ 	.word	0x00000000
        /*0bb4*/ 	.word	0x00000000
        /*0bb8*/ 	.short	0x010a
        /*0bba*/ 	.byte	0xff
	.zero		1


	//   ....[171]....
        /*0bbc*/ 	.word	0x00008da0
        /*0bc0*/ 	.word	0x00000000
        /*0bc4*/ 	.word	0x00000000
        /*0bc8*/ 	.short	0x010a
        /*0bca*/ 	.byte	0xff
	.zero		1


	//   ....[172]....
        /*0bcc*/ 	.word	0x00008e00
        /*0bd0*/ 	.word	0x00000000
        /*0bd4*/ 	.word	0x00000000
        /*0bd8*/ 	.short	0x010a
        /*0bda*/ 	.byte	0xff
	.zero		1


	//   ....[173]....
        /*0bdc*/ 	.word	0x00008e60
        /*0be0*/ 	.word	0x00000000
        /*0be4*/ 	.word	0x00000000
        /*0be8*/ 	.short	0x010a
        /*0bea*/ 	.byte	0xff
	.zero		1


	//   ....[174]....
        /*0bec*/ 	.word	0x00008ec0
        /*0bf0*/ 	.word	0x00000000
        /*0bf4*/ 	.word	0x00000000
        /*0bf8*/ 	.short	0x010a
        /*0bfa*/ 	.byte	0xff
	.zero		1


	//   ....[175]....
        /*0bfc*/ 	.word	0x00008f20
        /*0c00*/ 	.word	0x00000000
        /*0c04*/ 	.word	0x00000000
        /*0c08*/ 	.short	0x010a
        /*0c0a*/ 	.byte	0xff
	.zero		1


	//   ....[176]....
        /*0c0c*/ 	.word	0x00008f80
        /*0c10*/ 	.word	0x00000000
        /*0c14*/ 	.word	0x00000000
        /*0c18*/ 	.short	0x010a
        /*0c1a*/ 	.byte	0xff
	.zero		1


	//   ....[177]....
        /*0c1c*/ 	.word	0x00008fe0
        /*0c20*/ 	.word	0x00000000
        /*0c24*/ 	.word	0x00000000
        /*0c28*/ 	.short	0x010a
        /*0c2a*/ 	.byte	0xff
	.zero		1


	//   ....[178]....
        /*0c2c*/ 	.word	0x00009040
        /*0c30*/ 	.word	0x00000000
        /*0c34*/ 	.word	0x00000000
        /*0c38*/ 	.short	0x010a
        /*0c3a*/ 	.byte	0xff
	.zero		1


	//   ....[179]....
        /*0c3c*/ 	.word	0x000090a0
        /*0c40*/ 	.word	0x00000000
        /*0c44*/ 	.word	0x00000000
        /*0c48*/ 	.short	0x010a
        /*0c4a*/ 	.byte	0xff
	.zero		1


	//   ....[180]....
        /*0c4c*/ 	.word	0x00009100
        /*0c50*/ 	.word	0x00000000
        /*0c54*/ 	.word	0x00000000
        /*0c58*/ 	.short	0x010a
        /*0c5a*/ 	.byte	0xff
	.zero		1


	//   ....[181]....
        /*0c5c*/ 	.word	0x00009160
        /*0c60*/ 	.word	0x00000000
        /*0c64*/ 	.word	0x00000000
        /*0c68*/ 	.short	0x010a
        /*0c6a*/ 	.byte	0xff
	.zero		1


	//   ....[182]....
        /*0c6c*/ 	.word	0x000091c0
        /*0c70*/ 	.word	0x00000000
        /*0c74*/ 	.word	0x00000000
        /*0c78*/ 	.short	0x010a
        /*0c7a*/ 	.byte	0xff
	.zero		1


	//   ....[183]....
        /*0c7c*/ 	.word	0x00009220
        /*0c80*/ 	.word	0x00000000
        /*0c84*/ 	.word	0x00000000
        /*0c88*/ 	.short	0x010a
        /*0c8a*/ 	.byte	0xff
	.zero		1


	//   ....[184]....
        /*0c8c*/ 	.word	0x00009280
        /*0c90*/ 	.word	0x00000000
        /*0c94*/ 	.word	0x00000000
        /*0c98*/ 	.short	0x010a
        /*0c9a*/ 	.byte	0xff
	.zero		1


	//   ....[185]....
        /*0c9c*/ 	.word	0x000092e0
        /*0ca0*/ 	.word	0x00000000
        /*0ca4*/ 	.word	0x00000000
        /*0ca8*/ 	.short	0x010a
        /*0caa*/ 	.byte	0xff
	.zero		1


	//   ....[186]....
        /*0cac*/ 	.word	0x00009340
        /*0cb0*/ 	.word	0x00000000
        /*0cb4*/ 	.word	0x00000000
        /*0cb8*/ 	.short	0x010a
        /*0cba*/ 	.byte	0xff
	.zero		1


	//   ....[187]....
        /*0cbc*/ 	.word	0x000093a0
        /*0cc0*/ 	.word	0x00000000
        /*0cc4*/ 	.word	0x00000000
        /*0cc8*/ 	.short	0x010a
        /*0cca*/ 	.byte	0xff
	.zero		1


	//   ....[188]....
        /*0ccc*/ 	.word	0x00009400
        /*0cd0*/ 	.word	0x00000000
        /*0cd4*/ 	.word	0x00000000
        /*0cd8*/ 	.short	0x010a
        /*0cda*/ 	.byte	0xff
	.zero		1


	//   ....[189]....
        /*0cdc*/ 	.word	0x00009460
        /*0ce0*/ 	.word	0x00000000
        /*0ce4*/ 	.word	0x00000000
        /*0ce8*/ 	.short	0x010a
        /*0cea*/ 	.byte	0xff
	.zero		1


	//   ....[190]....
        /*0cec*/ 	.word	0x000094c0
        /*0cf0*/ 	.word	0x00000000
        /*0cf4*/ 	.word	0x00000000
        /*0cf8*/ 	.short	0x010a
        /*0cfa*/ 	.byte	0xff
	.zero		1


	//   ....[191]....
        /*0cfc*/ 	.word	0x00009510
        /*0d00*/ 	.word	0x00000000
        /*0d04*/ 	.word	0x00000230
        /*0d08*/ 	.short	0x010a
        /*0d0a*/ 	.byte	0xff
	.zero		1


	//   ....[192]....
        /*0d0c*/ 	.word	0x00009570
        /*0d10*/ 	.word	0x00000000
        /*0d14*/ 	.word	0x000001e0
        /*0d18*/ 	.short	0x010a
        /*0d1a*/ 	.byte	0xff
	.zero		1


	//   ....[193]....
        /*0d1c*/ 	.word	0x000095c0
        /*0d20*/ 	.word	0x00000000
        /*0d24*/ 	.word	0x000001d0
        /*0d28*/ 	.short	0x010a
        /*0d2a*/ 	.byte	0xff
	.zero		1


	//   ....[194]....
        /*0d2c*/ 	.word	0x00009620
        /*0d30*/ 	.word	0x00000000
        /*0d34*/ 	.word	0x000001e0
        /*0d38*/ 	.short	0x010a
        /*0d3a*/ 	.byte	0xff
	.zero		1


	//   ....[195]....
        /*0d3c*/ 	.word	0x00009680
        /*0d40*/ 	.word	0x00000004
        /*0d44*/ 	.word	0x00000008
        /*0d48*/ 	.short	0x010a
        /*0d4a*/ 	.byte	0xff
	.zero		1


	//   ....[196]....
        /*0d4c*/ 	.word	0x00009760
        /*0d50*/ 	.word	0x00000002
        /*0d54*/ 	.word	0x00000008
        /*0d58*/ 	.short	0x010a
        /*0d5a*/ 	.byte	0xff
	.zero		1


	//   ....[197]....
        /*0d5c*/ 	.word	0x000097b0
        /*0d60*/ 	.word	0x00000000
        /*0d64*/ 	.word	0x000001d0
        /*0d68*/ 	.short	0x010a
        /*0d6a*/ 	.byte	0xff
	.zero		1


	//   ....[198]....
        /*0d6c*/ 	.word	0x00009810
        /*0d70*/ 	.word	0x00000000
        /*0d74*/ 	.word	0x00000210
        /*0d78*/ 	.short	0x010a
        /*0d7a*/ 	.byte	0xff
	.zero		1


	//   ....[199]....
        /*0d7c*/ 	.word	0x00009870
        /*0d80*/ 	.word	0x00000000
        /*0d84*/ 	.word	0x00000000
        /*0d88*/ 	.short	0x010a
        /*0d8a*/ 	.byte	0xff
	.zero		1


	//   ....[200]....
        /*0d8c*/ 	.word	0x000098d0
        /*0d90*/ 	.word	0x00000000
        /*0d94*/ 	.word	0x00000000
        /*0d98*/ 	.short	0x010a
        /*0d9a*/ 	.byte	0xff
	.zero		1


	//   ....[201]....
        /*0d9c*/ 	.word	0x00009930
        /*0da0*/ 	.word	0x00000000
        /*0da4*/ 	.word	0x00000000
        /*0da8*/ 	.short	0x010a
        /*0daa*/ 	.byte	0xff
	.zero		1


	//   ....[202]....
        /*0dac*/ 	.word	0x00009990
        /*0db0*/ 	.word	0x00000000
        /*0db4*/ 	.word	0x00000000
        /*0db8*/ 	.short	0x010a
        /*0dba*/ 	.byte	0xff
	.zero		1


	//   ....[203]....
        /*0dbc*/ 	.word	0x000099f0
        /*0dc0*/ 	.word	0x00000000
        /*0dc4*/ 	.word	0x00000250
        /*0dc8*/ 	.short	0x010a
        /*0dca*/ 	.byte	0xff
	.zero		1


	//   ....[204]....
        /*0dcc*/ 	.word	0x00009a40
        /*0dd0*/ 	.word	0x00000000
        /*0dd4*/ 	.word	0x000001d0
        /*0dd8*/ 	.short	0x010a
        /*0dda*/ 	.byte	0xff
	.zero		1


	//   ....[205]....
        /*0ddc*/ 	.word	0x00009aa0
        /*0de0*/ 	.word	0x00000000
        /*0de4*/ 	.word	0x000001c8
        /*0de8*/ 	.short	0x010a
        /*0dea*/ 	.byte	0xff
	.zero		1


	//   ....[206]....
        /*0dec*/ 	.word	0x00009b00
        /*0df0*/ 	.word	0x00000000
        /*0df4*/ 	.word	0x000001b0
        /*0df8*/ 	.short	0x010a
        /*0dfa*/ 	.byte	0xff
	.zero		1


	//   ....[207]....
        /*0dfc*/ 	.word	0x00009b60
        /*0e00*/ 	.word	0x00000000
        /*0e04*/ 	.word	0x000001b8
        /*0e08*/ 	.short	0x010a
        /*0e0a*/ 	.byte	0xff
	.zero		1


	//   ....[208]....
        /*0e0c*/ 	.word	0x00009bc0
        /*0e10*/ 	.word	0x00000000
        /*0e14*/ 	.word	0x000001b0
        /*0e18*/ 	.short	0x010a
        /*0e1a*/ 	.byte	0xff
	.zero		1


	//   ....[209]....
        /*0e1c*/ 	.word	0x00009c10
        /*0e20*/ 	.word	0x00000000
        /*0e24*/ 	.word	0x000001d0
        /*0e28*/ 	.short	0x010a
        /*0e2a*/ 	.byte	0xff
	.zero		1


	//   ....[210]....
        /*0e2c*/ 	.word	0x00009c60
        /*0e30*/ 	.word	0x00000000
        /*0e34*/ 	.word	0x000001a0
        /*0e38*/ 	.short	0x010a
        /*0e3a*/ 	.byte	0xff
	.zero		1


	//   ....[211]....
        /*0e3c*/ 	.word	0x00009cb0
        /*0e40*/ 	.word	0x00000073
        /*0e44*/ 	.word	0x000001f0
        /*0e48*/ 	.short	0x010a
        /*0e4a*/ 	.byte	0xff
	.zero		1


	//   ....[212]....
        /*0e4c*/ 	.word	0x00009d00
        /*0e50*/ 	.word	0x00000003
        /*0e54*/ 	.word	0x000001a0
        /*0e58*/ 	.short	0x010a
        /*0e5a*/ 	.byte	0xff
	.zero		1


	//----- nvinfo : EIATTR_NUM_MBARRIERS
	.align		4
.L_47:
        /*0e5c*/ 	.byte	0x03, 0x38
        /*0e5e*/ 	.short	0x004b


	//----- nvinfo : EIATTR_EXIT_INSTR_OFFSETS
	.align		4
        /*0e60*/ 	.byte	0x04, 0x1c
        /*0e62*/ 	.short	(.L_49 - .L_48)


	//   ....[0]....
.L_48:
        /*0e64*/ 	.word	0x000036c0


	//   ....[1]....
        /*0e68*/ 	.word	0x00003bb0


	//   ....[2]....
        /*0e6c*/ 	.word	0x00003c10


	//   ....[3]....
        /*0e70*/ 	.word	0x00004eb0


	//   ....[4]....
        /*0e74*/ 	.word	0x00005c80


	//   ....[5]....
        /*0e78*/ 	.word	0x00005cc0


	//   ....[6]....
        /*0e7c*/ 	.word	0x00008a40


	//----- nvinfo : EIATTR_MAX_THREADS
	.align		4
.L_49:
        /*0e80*/ 	.byte	0x04, 0x05
        /*0e82*/ 	.short	(.L_51 - .L_50)
.L_50:
        /*0e84*/ 	.word	0x00000100
        /*0e88*/ 	.word	0x00000001
        /*0e8c*/ 	.word	0x00000001


	//----- nvinfo : EIATTR_CRS_STACK_SIZE
	.align		4
.L_51:
        /*0e90*/ 	.byte	0x04, 0x1e
        /*0e92*/ 	.short	(.L_53 - .L_52)
.L_52:
        /*0e94*/ 	.word	0x00000000


	//----- nvinfo : EIATTR_CBANK_PARAM_SIZE
	.align		4
.L_53:
        /*0e98*/ 	.byte	0x03, 0x19
        /*0e9a*/ 	.short	0x0800


	//----- nvinfo : EIATTR_PARAM_CBANK
	.align		4
        /*0e9c*/ 	.byte	0x04, 0x0a
        /*0e9e*/ 	.short	(.L_55 - .L_54)
	.align		4
.L_54:
        /*0ea0*/ 	.word	index@(.nv.constant0._ZN7cutlass13device_kernelINS_4gemm6kernel13GemmUniversalIN4cute5tupleIJiiiiEEENS1_10collective13CollectiveMmaINS1_35MainloopSm100TmaUmmaWarpSpecializedILi26ELi2ELi4ENS5_IJNS4_1CILi2EEENSA_ILi1EEESC_EEEEENS5_IJNSA_ILi128EEESF_NSA_ILi64EEEEEENS_12float_e4m3_tENS5_IJlSC_lEEESI_SJ_NS4_8TiledMMAINS4_8MMA_AtomIJNS4_10MMA_TraitsINS4_25SM100_MMA_F8F6F4_2x1SM_SSEJSI_SI_fSF_SF_NS4_17integral_constantINS4_4UMMA5MajorELSQ_0EEESR_NSO_INSP_7ScaleInELSS_0EEEST_EEEEEENS4_6LayoutINS5_IJSC_SC_SC_EEENS5_IJNSA_ILi0EEESY_SY_EEEEENS5_IJNS4_10UnderscoreES11_S11_EEEEENS4_18SM100_TMA_2SM_LOADENS4_14ComposedLayoutINS4_7SwizzleILi2ELi4ELi3EEENS4_18smem_ptr_flag_bitsILi8EEENSW_INS5_IJNSA_ILi8EEESG_EEENS5_IJSG_SC_EEEEEEEvNS4_8identityES14_S1E_vS1F_EENS_8epilogue10collective18CollectiveEpilogueINS1H_23Sm100TmaWarpSpecializedILi2ELi2ELi32ELb0ELb0EEEJNS5_IJSG_SF_SG_EEENS5_IJNSW_ISG_SC_EENSW_INS5_IJNSA_ILi32EEESB_EEENS5_IJSC_SG_EEEEEEEESI_SJ_SI_SJ_NS1H_6fusion15FusionCallbacksIS1L_NS1T_23LinCombPerRowBiasEltActINS1H_6thread4ReLuESI_fSI_SI_fLi16ELNS_15FloatRoundStyleE2EEES1M_S1S_JEEENS4_5SM1004TMEM4LOAD26SM100_TMEM_LOAD_32dp32b32xENS4_13SM90_TMA_LOADENS15_INS16_ILi1ELi4ELi3EEES19_NSW_INS5_IJS1A_S1O_EEENS5_IJS1O_SC_EEEEEEENS4_39AutoVectorizingCopyWithAssumedAlignmentILi128EEENS4_14SM90_TMA_STOREES2A_S2C_S2C_EEEvvEEEEvNT_6ParamsE)
        /*0ea4*/ 	.short	0x0380
        /*0ea6*/ 	.short	0x0800


	//----- nvinfo : EIATTR_SW_WAR
	.align		4
.L_55:
        /*0ea8*/ 	.byte	0x04, 0x36
        /*0eaa*/ 	.short	(.L_57 - .L_56)
.L_56:
        /*0eac*/ 	.word	0x00000008
.L_57:


//--------------------- .nv.callgraph             --------------------------
	.section	.nv.callgraph,"",@"SHT_CUDA_CALLGRAPH"
	.align	4
	.sectionentsize	8
	.align		4
        /*0000*/ 	.word	0x00000000
	.align		4
        /*0004*/ 	.word	0xffffffff
	.align		4
        /*0008*/ 	.word	index@(_ZN7cutlass13device_kernelINS_4gemm6kernel13GemmUniversalIN4cute5tupleIJiiiiEEENS1_10collective13CollectiveMmaINS1_35MainloopSm100TmaUmmaWarpSpecializedILi26ELi2ELi4ENS5_IJNS4_1CILi2EEENSA_ILi1EEESC_EEEEENS5_IJNSA_ILi128EEESF_NSA_ILi64EEEEEENS_12float_e4m3_tENS5_IJlSC_lEEESI_SJ_NS4_8TiledMMAINS4_8MMA_AtomIJNS4_10MMA_TraitsINS4_25SM100_MMA_F8F6F4_2x1SM_SSEJSI_SI_fSF_SF_NS4_17integral_constantINS4_4UMMA5MajorELSQ_0EEESR_NSO_INSP_7ScaleInELSS_0EEEST_EEEEEENS4_6LayoutINS5_IJSC_SC_SC_EEENS5_IJNSA_ILi0EEESY_SY_EEEEENS5_IJNS4_10UnderscoreES11_S11_EEEEENS4_18SM100_TMA_2SM_LOADENS4_14ComposedLayoutINS4_7SwizzleILi2ELi4ELi3EEENS4_18smem_ptr_flag_bitsILi8EEENSW_INS5_IJNSA_ILi8EEESG_EEENS5_IJSG_SC_EEEEEEEvNS4_8identityES14_S1E_vS1F_EENS_8epilogue10collective18CollectiveEpilogueINS1H_23Sm100TmaWarpSpecializedILi2ELi2ELi32ELb0ELb0EEEJNS5_IJSG_SF_SG_EEENS5_IJNSW_ISG_SC_EENSW_INS5_IJNSA_ILi32EEESB_EEENS5_IJSC_SG_EEEEEEEESI_SJ_SI_SJ_NS1H_6fusion15FusionCallbacksIS1L_NS1T_23LinCombPerRowBiasEltActINS1H_6thread4ReLuESI_fSI_SI_fLi16ELNS_15FloatRoundStyleE2EEES1M_S1S_JEEENS4_5SM1004TMEM4LOAD26SM100_TMEM_LOAD_32dp32b32xENS4_13SM90_TMA_LOADENS15_INS16_ILi1ELi4ELi3EEES19_NSW_INS5_IJS1A_S1O_EEENS5_IJS1O_SC_EEEEEEENS4_39AutoVectorizingCopyWithAssumedAlignmentILi128EEENS4_14SM90_TMA_STOREES2A_S2C_S2C_EEEvvEEEEvNT_6ParamsE)
	.align		4
        /*000c*/ 	.word	index@(__assertfail)
	.align		4
        /*0010*/ 	.word	0x00000000
	.align		4
        /*0014*/ 	.word	0xfffffffe
	.align		4
        /*0018*/ 	.word	0x00000000
	.align		4
        /*001c*/ 	.word	0xfffffffd
	.align		4
        /*0020*/ 	.word	0x00000000
	.align		4
        /*0024*/ 	.word	0xfffffffc


//--------------------- .nv.constant4             --------------------------
	.section	.nv.constant4,"a",@progbits
	.align	8
	.align		8
.nv.constant4:
        /*0000*/ 	.dword	__assertfail
	.align		8
        /*0008*/ 	.dword	__unnamed_1
	.align		8
        /*0010*/ 	.dword	__unnamed_2
	.align		8
        /*0018*/ 	.dword	_ZN39_INTERNAL_67b192c6_4_k_cu_59fee72c_39664cuda3std3__45__cpo5beginE
	.align		8
        /*0020*/ 	.dword	_ZN39_INTERNAL_67b192c6_4_k_cu_59fee72c_39664cuda3std3__45__cpo3endE
	.align		8
        /*0028*/ 	.dword	_ZN39_INTERNAL_67b192c6_4_k_cu_59fee72c_39664cuda3std3__45__cpo6cbeginE
	.align		8
        /*0030*/ 	.dword	_ZN39_INTERNAL_67b192c6_4_k_cu_59fee72c_39664cuda3std3__45__cpo4cendE
	.align		8
        /*0038*/ 	.dword	_ZN39_INTERNAL_67b192c6_4_k_cu_59fee72c_39664cuda3std3__441_GLOBAL__N__67b192c6_4_k_cu_59fee72c_39666ignoreE
	.align		8
        /*0040*/ 	.dword	_ZN39_INTERNAL_67b192c6_4_k_cu_59fee72c_39664cuda3std3__419piecewise_constructE
	.align		8
        /*0048*/ 	.dword	_ZN39_INTERNAL_67b192c6_4_k_cu_59fee72c_39664cuda3std3__48in_placeE
	.align		8
        /*0050*/ 	.dword	_ZN39_INTERNAL_67b192c6_4_k_cu_59fee72c_39664cuda3std6ranges3__45__cpo4swapE
	.align		8
        /*0058*/ 	.dword	_ZN39_INTERNAL_67b192c6_4_k_cu_59fee72c_39664cuda3std6ranges3__45__cpo9iter_moveE
	.align		8
        /*0060*/ 	.dword	_ZN39_INTERNAL_67b192c6_4_k_cu_59fee72c_39664cute7productE
	.align		8
        /*0068*/ 	.dword	_ZN39_INTERNAL_67b192c6_4_k_cu_59fee72c_39664cute1_E
	.align		8
        /*0070*/ 	.dword	$str$25
	.align		8
        /*0078*/ 	.dword	$str$26
	.align		8
        /*0080*/ 	.dword	$str$27
	.align		8
        /*0088*/ 	.dword	$str$28


//--------------------- .text._ZN7cutlass13device_kernelINS_4gemm6kernel13GemmUniversalIN4cute5tupleIJiiiiEEENS1_10collective13CollectiveMmaINS1_35MainloopSm100TmaUmmaWarpSpecializedILi26ELi2ELi4ENS5_IJNS4_1CILi2EEENSA_ILi1EEESC_EEEEENS5_IJNSA_ILi128EEESF_NSA_ILi64EEEEEENS_12float_e4m3_tENS5_IJlSC_lEEESI_SJ_NS4_8TiledMMAINS4_8MMA_AtomIJNS4_10MMA_TraitsINS4_25SM100_MMA_F8F6F4_2x1SM_SSEJSI_SI_fSF_SF_NS4_17integral_constantINS4_4UMMA5MajorELSQ_0EEESR_NSO_INSP_7ScaleInELSS_0EEEST_EEEEEENS4_6LayoutINS5_IJSC_SC_SC_EEENS5_IJNSA_ILi0EEESY_SY_EEEEENS5_IJNS4_10UnderscoreES11_S11_EEEEENS4_18SM100_TMA_2SM_LOADENS4_14ComposedLayoutINS4_7SwizzleILi2ELi4ELi3EEENS4_18smem_ptr_flag_bitsILi8EEENSW_INS5_IJNSA_ILi8EEESG_EEENS5_IJSG_SC_EEEEEEEvNS4_8identityES14_S1E_vS1F_EENS_8epilogue10collective18CollectiveEpilogueINS1H_23Sm100TmaWarpSpecializedILi2ELi2ELi32ELb0ELb0EEEJNS5_IJSG_SF_SG_EEENS5_IJNSW_ISG_SC_EENSW_INS5_IJNSA_ILi32EEESB_EEENS5_IJSC_SG_EEEEEEEESI_SJ_SI_SJ_NS1H_6fusion15FusionCallbacksIS1L_NS1T_23LinCombPerRowBiasEltActINS1H_6thread4ReLuESI_fSI_SI_fLi16ELNS_15FloatRoundStyleE2EEES1M_S1S_JEEENS4_5SM1004TMEM4LOAD26SM100_TMEM_LOAD_32dp32b32xENS4_13SM90_TMA_LOADENS15_INS16_ILi1ELi4ELi3EEES19_NSW_INS5_IJS1A_S1O_EEENS5_IJS1O_SC_EEEEEEENS4_39AutoVectorizingCopyWithAssumedAlignmentILi128EEENS4_14SM90_TMA_STOREES2A_S2C_S2C_EEEvvEEEEvNT_6ParamsE --------------------------
	.section	.text._ZN7cutlass13device_kernelINS_4gemm6kernel13GemmUniversalIN4cute5tupleIJiiiiEEENS1_10collective13CollectiveMmaINS1_35MainloopSm100TmaUmmaWarpSpecializedILi26ELi2ELi4ENS5_IJNS4_1CILi2EEENSA_ILi1EEESC_EEEEENS5_IJNSA_ILi128EEESF_NSA_ILi64EEEEEENS_12float_e4m3_tENS5_IJlSC_lEEESI_SJ_NS4_8TiledMMAINS4_8MMA_AtomIJNS4_10MMA_TraitsINS4_25SM100_MMA_F8F6F4_2x1SM_SSEJSI_SI_fSF_SF_NS4_17integral_constantINS4_4UMMA5MajorELSQ_0EEESR_NSO_INSP_7ScaleInELSS_0EEEST_EEEEEENS4_6LayoutINS5_IJSC_SC_SC_EEENS5_IJNSA_ILi0EEESY_SY_EEEEENS5_IJNS4_10UnderscoreES11_S11_EEEEENS4_18SM100_TMA_2SM_LOADENS4_14ComposedLayoutINS4_7SwizzleILi2ELi4ELi3EEENS4_18smem_ptr_flag_bitsILi8EEENSW_INS5_IJNSA_ILi8EEESG_EEENS5_IJSG_SC_EEEEEEEvNS4_8identityES14_S1E_vS1F_EENS_8epilogue10collective18CollectiveEpilogueINS1H_23Sm100TmaWarpSpecializedILi2ELi2ELi32ELb0ELb0EEEJNS5_IJSG_SF_SG_EEENS5_IJNSW_ISG_SC_EENSW_INS5_IJNSA_ILi32EEESB_EEENS5_IJSC_SG_EEEEEEEESI_SJ_SI_SJ_NS1H_6fusion15FusionCallbacksIS1L_NS1T_23LinCombPerRowBiasEltActINS1H_6thread4ReLuESI_fSI_SI_fLi16ELNS_15FloatRoundStyleE2EEES1M_S1S_JEEENS4_5SM1004TMEM4LOAD26SM100_TMEM_LOAD_32dp32b32xENS4_13SM90_TMA_LOADENS15_INS16_ILi1ELi4ELi3EEES19_NSW_INS5_IJS1A_S1O_EEENS5_IJS1O_SC_EEEEEEENS4_39AutoVectorizingCopyWithAssumedAlignmentILi128EEENS4_14SM90_TMA_STOREES2A_S2C_S2C_EEEvvEEEEvNT_6ParamsE,"ax",@progbits
	.align	128
.text._ZN7cutlass13device_kernelINS_4gemm6kernel13GemmUniversalIN4cute5tupleIJiiiiEEENS1_10collective13CollectiveMmaINS1_35MainloopSm100TmaUmmaWarpSpecializedILi26ELi2ELi4ENS5_IJNS4_1CILi2EEENSA_ILi1EEESC_EEEEENS5_IJNSA_ILi128EEESF_NSA_ILi64EEEEEENS_12float_e4m3_tENS5_IJlSC_lEEESI_SJ_NS4_8TiledMMAINS4_8MMA_AtomIJNS4_10MMA_TraitsINS4_25SM100_MMA_F8F6F4_2x1SM_SSEJSI_SI_fSF_SF_NS4_17integral_constantINS4_4UMMA5MajorELSQ_0EEESR_NSO_INSP_7ScaleInELSS_0EEEST_EEEEEENS4_6LayoutINS5_IJSC_SC_SC_EEENS5_IJNSA_ILi0EEESY_SY_EEEEENS5_IJNS4_10UnderscoreES11_S11_EEEEENS4_18SM100_TMA_2SM_LOADENS4_14ComposedLayoutINS4_7SwizzleILi2ELi4ELi3EEENS4_18smem_ptr_flag_bitsILi8EEENSW_INS5_IJNSA_ILi8EEESG_EEENS5_IJSG_SC_EEEEEEEvNS4_8identityES14_S1E_vS1F_EENS_8epilogue10collective18CollectiveEpilogueINS1H_23Sm100TmaWarpSpecializedILi2ELi2ELi32ELb0ELb0EEEJNS5_IJSG_SF_SG_EEENS5_IJNSW_ISG_SC_EENSW_INS5_IJNSA_ILi32EEESB_EEENS5_IJSC_SG_EEEEEEEESI_SJ_SI_SJ_NS1H_6fusion15FusionCallbacksIS1L_NS1T_23LinCombPerRowBiasEltActINS1H_6thread4ReLuESI_fSI_SI_fLi16ELNS_15FloatRoundStyleE2EEES1M_S1S_JEEENS4_5SM1004TMEM4LOAD26SM100_TMEM_LOAD_32dp32b32xENS4_13SM90_TMA_LOADENS15_INS16_ILi1ELi4ELi3EEES19_NSW_INS5_IJS1A_S1O_EEENS5_IJS1O_SC_EEEEEEENS4_39AutoVectorizingCopyWithAssumedAlignmentILi128EEENS4_14SM90_TMA_STOREES2A_S2C_S2C_EEEvvEEEEvNT_6ParamsE:
        .type           _ZN7cutlass13device_kernelINS_4gemm6kernel13GemmUniversalIN4cute5tupleIJiiiiEEENS1_10collective13CollectiveMmaINS1_35MainloopSm100TmaUmmaWarpSpecializedILi26ELi2ELi4ENS5_IJNS4_1CILi2EEENSA_ILi1EEESC_EEEEENS5_IJNSA_ILi128EEESF_NSA_ILi64EEEEEENS_12float_e4m3_tENS5_IJlSC_lEEESI_SJ_NS4_8TiledMMAINS4_8MMA_AtomIJNS4_10MMA_TraitsINS4_25SM100_MMA_F8F6F4_2x1SM_SSEJSI_SI_fSF_SF_NS4_17integral_constantINS4_4UMMA5MajorELSQ_0EEESR_NSO_INSP_7ScaleInELSS_0EEEST_EEEEEENS4_6LayoutINS5_IJSC_SC_SC_EEENS5_IJNSA_ILi0EEESY_SY_EEEEENS5_IJNS4_10UnderscoreES11_S11_EEEEENS4_18SM100_TMA_2SM_LOADENS4_14ComposedLayoutINS4_7SwizzleILi2ELi4ELi3EEENS4_18smem_ptr_flag_bitsILi8EEENSW_INS5_IJNSA_ILi8EEESG_EEENS5_IJSG_SC_EEEEEEEvNS4_8identityES14_S1E_vS1F_EENS_8epilogue10collective18CollectiveEpilogueINS1H_23Sm100TmaWarpSpecializedILi2ELi2ELi32ELb0ELb0EEEJNS5_IJSG_SF_SG_EEENS5_IJNSW_ISG_SC_EENSW_INS5_IJNSA_ILi32EEESB_EEENS5_IJSC_SG_EEEEEEEESI_SJ_SI_SJ_NS1H_6fusion15FusionCallbacksIS1L_NS1T_23LinCombPerRowBiasEltActINS1H_6thread4ReLuESI_fSI_SI_fLi16ELNS_15FloatRoundStyleE2EEES1M_S1S_JEEENS4_5SM1004TMEM4LOAD26SM100_TMEM_LOAD_32dp32b32xENS4_13SM90_TMA_LOADENS15_INS16_ILi1ELi4ELi3EEES19_NSW_INS5_IJS1A_S1O_EEENS5_IJS1O_SC_EEEEEEENS4_39AutoVectorizingCopyWithAssumedAlignmentILi128EEENS4_14SM90_TMA_STOREES2A_S2C_S2C_EEEvvEEEEvNT_6ParamsE,@function
        .size           _ZN7cutlass13device_kernelINS_4gemm6kernel13GemmUniversalIN4cute5tupleIJiiiiEEENS1_10collective13CollectiveMmaINS1_35MainloopSm100TmaUmmaWarpSpecializedILi26ELi2ELi4ENS5_IJNS4_1CILi2EEENSA_ILi1EEESC_EEEEENS5_IJNSA_ILi128EEESF_NSA_ILi64EEEEEENS_12float_e4m3_tENS5_IJlSC_lEEESI_SJ_NS4_8TiledMMAINS4_8MMA_AtomIJNS4_10MMA_TraitsINS4_25SM100_MMA_F8F6F4_2x1SM_SSEJSI_SI_fSF_SF_NS4_17integral_constantINS4_4UMMA5MajorELSQ_0EEESR_NSO_INSP_7ScaleInELSS_0EEEST_EEEEEENS4_6LayoutINS5_IJSC_SC_SC_EEENS5_IJNSA_ILi0EEESY_SY_EEEEENS5_IJNS4_10UnderscoreES11_S11_EEEEENS4_18SM100_TMA_2SM_LOADENS4_14ComposedLayoutINS4_7SwizzleILi2ELi4ELi3EEENS4_18smem_ptr_flag_bitsILi8EEENSW_INS5_IJNSA_ILi8EEESG_EEENS5_IJSG_SC_EEEEEEEvNS4_8identityES14_S1E_vS1F_EENS_8epilogue10collective18CollectiveEpilogueINS1H_23Sm100TmaWarpSpecializedILi2ELi2ELi32ELb0ELb0EEEJNS5_IJSG_SF_SG_EEENS5_IJNSW_ISG_SC_EENSW_INS5_IJNSA_ILi32EEESB_EEENS5_IJSC_SG_EEEEEEEESI_SJ_SI_SJ_NS1H_6fusion15FusionCallbacksIS1L_NS1T_23LinCombPerRowBiasEltActINS1H_6thread4ReLuESI_fSI_SI_fLi16ELNS_15FloatRoundStyleE2EEES1M_S1S_JEEENS4_5SM1004TMEM4LOAD26SM100_TMEM_LOAD_32dp32b32xENS4_13SM90_TMA_LOADENS15_INS16_ILi1ELi4ELi3EEES19_NSW_INS5_IJS1A_S1O_EEENS5_IJS1O_SC_EEEEEEENS4_39AutoVectorizingCopyWithAssumedAlignmentILi128EEENS4_14SM90_TMA_STOREES2A_S2C_S2C_EEEvvEEEEvNT_6ParamsE,(.L_x_232 - _ZN7cutlass13device_kernelINS_4gemm6kernel13GemmUniversalIN4cute5tupleIJiiiiEEENS1_10collective13CollectiveMmaINS1_35MainloopSm100TmaUmmaWarpSpecializedILi26ELi2ELi4ENS5_IJNS4_1CILi2EEENSA_ILi1EEESC_EEEEENS5_IJNSA_ILi128EEESF_NSA_ILi64EEEEEENS_12float_e4m3_tENS5_IJlSC_lEEESI_SJ_NS4_8TiledMMAINS4_8MMA_AtomIJNS4_10MMA_TraitsINS4_25SM100_MMA_F8F6F4_2x1SM_SSEJSI_SI_fSF_SF_NS4_17integral_constantINS4_4UMMA5MajorELSQ_0EEESR_NSO_INSP_7ScaleInELSS_0EEEST_EEEEEENS4_6LayoutINS5_IJSC_SC_SC_EEENS5_IJNSA_ILi0EEESY_SY_EEEEENS5_IJNS4_10UnderscoreES11_S11_EEEEENS4_18SM100_TMA_2SM_LOADENS4_14ComposedLayoutINS4_7SwizzleILi2ELi4ELi3EEENS4_18smem_ptr_flag_bitsILi8EEENSW_INS5_IJNSA_ILi8EEESG_EEENS5_IJSG_SC_EEEEEEEvNS4_8identityES14_S1E_vS1F_EENS_8epilogue10collective18CollectiveEpilogueINS1H_23Sm100TmaWarpSpecializedILi2ELi2ELi32ELb0ELb0EEEJNS5_IJSG_SF_SG_EEENS5_IJNSW_ISG_SC_EENSW_INS5_IJNSA_ILi32EEESB_EEENS5_IJSC_SG_EEEEEEEESI_SJ_SI_SJ_NS1H_6fusion15FusionCallbacksIS1L_NS1T_23LinCombPerRowBiasEltActINS1H_6thread4ReLuESI_fSI_SI_fLi16ELNS_15FloatRoundStyleE2EEES1M_S1S_JEEENS4_5SM1004TMEM4LOAD26SM100_TMEM_LOAD_32dp32b32xENS4_13SM90_TMA_LOADENS15_INS16_ILi1ELi4ELi3EEES19_NSW_INS5_IJS1A_S1O_EEENS5_IJS1O_SC_EEEEEEENS4_39AutoVectorizingCopyWithAssumedAlignmentILi128EEENS4_14SM90_TMA_STOREES2A_S2C_S2C_EEEvvEEEEvNT_6ParamsE)
        .other          _ZN7cutlass13device_kernelINS_4gemm6kernel13GemmUniversalIN4cute5tupleIJiiiiEEENS1_10collective13CollectiveMmaINS1_35MainloopSm100TmaUmmaWarpSpecializedILi26ELi2ELi4ENS5_IJNS4_1CILi2EEENSA_ILi1EEESC_EEEEENS5_IJNSA_ILi128EEESF_NSA_ILi64EEEEEENS_12float_e4m3_tENS5_IJlSC_lEEESI_SJ_NS4_8TiledMMAINS4_8MMA_AtomIJNS4_10MMA_TraitsINS4_25SM100_MMA_F8F6F4_2x1SM_SSEJSI_SI_fSF_SF_NS4_17integral_constantINS4_4UMMA5MajorELSQ_0EEESR_NSO_INSP_7ScaleInELSS_0EEEST_EEEEEENS4_6LayoutINS5_IJSC_SC_SC_EEENS5_IJNSA_ILi0EEESY_SY_EEEEENS5_IJNS4_10UnderscoreES11_S11_EEEEENS4_18SM100_TMA_2SM_LOADENS4_14ComposedLayoutINS4_7SwizzleILi2ELi4ELi3EEENS4_18smem_ptr_flag_bitsILi8EEENSW_INS5_IJNSA_ILi8EEESG_EEENS5_IJSG_SC_EEEEEEEvNS4_8identityES14_S1E_vS1F_EENS_8epilogue10collective18CollectiveEpilogueINS1H_23Sm100TmaWarpSpecializedILi2ELi2ELi32ELb0ELb0EEEJNS5_IJSG_SF_SG_EEENS5_IJNSW_ISG_SC_EENSW_INS5_IJNSA_ILi32EEESB_EEENS5_IJSC_SG_EEEEEEEESI_SJ_SI_SJ_NS1H_6fusion15FusionCallbacksIS1L_NS1T_23LinCombPerRowBiasEltActINS1H_6thread4ReLuESI_fSI_SI_fLi16ELNS_15FloatRoundStyleE2EEES1M_S1S_JEEENS4_5SM1004TMEM4LOAD26SM100_TMEM_LOAD_32dp32b32xENS4_13SM90_TMA_LOADENS15_INS16_ILi1ELi4ELi3EEES19_NSW_INS5_IJS1A_S1O_EEENS5_IJS1O_SC_EEEEEEENS4_39AutoVectorizingCopyWithAssumedAlignmentILi128EEENS4_14SM90_TMA_STOREES2A_S2C_S2C_EEEvvEEEEvNT_6ParamsE,@"STO_CUDA_ENTRY STV_DEFAULT"
_ZN7cutlass13device_kernelINS_4gemm6kernel13GemmUniversalIN4cute5tupleIJiiiiEEENS1_10collective13CollectiveMmaINS1_35MainloopSm100TmaUmmaWarpSpecializedILi26ELi2ELi4ENS5_IJNS4_1CILi2EEENSA_ILi1EEESC_EEEEENS5_IJNSA_ILi128EEESF_NSA_ILi64EEEEEENS_12float_e4m3_tENS5_IJlSC_lEEESI_SJ_NS4_8TiledMMAINS4_8MMA_AtomIJNS4_10MMA_TraitsINS4_25SM100_MMA_F8F6F4_2x1SM_SSEJSI_SI_fSF_SF_NS4_17integral_constantINS4_4UMMA5MajorELSQ_0EEESR_NSO_INSP_7ScaleInELSS_0EEEST_EEEEEENS4_6LayoutINS5_IJSC_SC_SC_EEENS5_IJNSA_ILi0EEESY_SY_EEEEENS5_IJNS4_10UnderscoreES11_S11_EEEEENS4_18SM100_TMA_2SM_LOADENS4_14ComposedLayoutINS4_7SwizzleILi2ELi4ELi3EEENS4_18smem_ptr_flag_bitsILi8EEENSW_INS5_IJNSA_ILi8EEESG_EEENS5_IJSG_SC_EEEEEEEvNS4_8identityES14_S1E_vS1F_EENS_8epilogue10collective18CollectiveEpilogueINS1H_23Sm100TmaWarpSpecializedILi2ELi2ELi32ELb0ELb0EEEJNS5_IJSG_SF_SG_EEENS5_IJNSW_ISG_SC_EENSW_INS5_IJNSA_ILi32EEESB_EEENS5_IJSC_SG_EEEEEEEESI_SJ_SI_SJ_NS1H_6fusion15FusionCallbacksIS1L_NS1T_23LinCombPerRowBiasEltActINS1H_6thread4ReLuESI_fSI_SI_fLi16ELNS_15FloatRoundStyleE2EEES1M_S1S_JEEENS4_5SM1004TMEM4LOAD26SM100_TMEM_LOAD_32dp32b32xENS4_13SM90_TMA_LOADENS15_INS16_ILi1ELi4ELi3EEES19_NSW_INS5_IJS1A_S1O_EEENS5_IJS1O_SC_EEEEEEENS4_39AutoVectorizingCopyWithAssumedAlignmentILi128EEENS4_14SM90_TMA_STOREES2A_S2C_S2C_EEEvvEEEEvNT_6ParamsE:
[----:B------:R-:W1:Y:S01]  /*0000*/  LDC R1, c[0x0][0x37c] ;  /* 0x0000df00ff017b82 */ /* 0x000e620000000800 */
[----:B------:R-:W2:Y:S01]  /*0010*/  S2R R111, SR_TID.X ;  /* 0x00000000006f7919 */ /* 0x000ea20000002100 */
[----:B------:R-:W3:Y:S06]  /*0020*/  LDCU.64 UR8, c[0x0][0x890] ;  /* 0x00011200ff0877ac */ /* 0x000eec0008000a00 */
[----:B------:R-:W4:Y:S01]  /*0030*/  S2UR UR37, SR_CgaCtaId ;  /* 0x00000000002579c3 */ /* 0x000f220000008800 */
[----:B------:R-:W-:Y:S02]  /*0040*/  PRMT R98, RZ, 0x7610, R98 ;  /* 0x00007610ff627816 */ /* 0x000fe40000000062 */
[----:B------:R-:W-:Y:S01]  /*0050*/  ELECT P0, URZ, PT ;  /* 0x0000000000ff782f */ /* 0x000fe20003800000 */
[----:B------:R-:W1:Y:S01]  /*0060*/  LDCU.64 UR46, c[0x0][0x358] ;  /* 0x00006b00ff2e77ac */ /* 0x000e620008000a00 */
[----:B---3--:R-:W-:-:S04]  /*0070*/  UISETP.NE.U32.AND UP1, UPT, UR8, URZ, UPT ;  /* 0x000000ff0800728c */ /* 0x008fc8000bf25070 */
[----:B------:R-:W-:Y:S02]  /*0080*/  UISETP.NE.AND.EX UP2, UPT, UR9, URZ, UPT, UP1 ;  /* 0x000000ff0900728c */ /* 0x000fe4000bf45310 */
[----:B----4-:R-:W-:Y:S02]  /*0090*/  ULOP3.LUT UR5, UR37, 0x1, URZ, 0xc0, !UPT ;  /* 0x0000000125057892 */ /* 0x010fe4000f8ec0ff */
[----:B------:R-:W-:Y:S01]  /*00a0*/  ULOP3.LUT UR4, UR37, 0x1, URZ, 0x3c, !UPT ;  /* 0x0000000125047892 */ /* 0x000fe2000f8e3cff */
[----:B--2---:R-:W-:-:S05]  /*00b0*/  SHF.R.U32.HI R104, RZ, 0x5, R111 ;  /* 0x00000005ff687819 */ /* 0x004fca000001166f */
[----:B------:R-:W2:Y:S02]  /*00c0*/  SHFL.IDX PT, R0, R104, RZ, 0x1f ;  /* 0x00001fff68007589 */ /* 0x000ea400000e0000 */
[----:B--2---:R-:W-:Y:S01]  /*00d0*/  R2UR UR10, R0 ;  /* 0x00000000000a72ca */ /* 0x004fe200000e0000 */
[----:B-1----:R-:W-:Y:S05]  /*00e0*/  BRA.U UP2, `(.L_x_0) ;  /* 0x00000001022c7547 */ /* 0x002fea000b800000 */
[----:B------:R-:W1:Y:S02]  /*00f0*/  LDCU.64 UR6, c[0x0][0x888] ;  /* 0x00011100ff0677ac */ /* 0x000e640008000a00 */
[----:B-1----:R-:W-:-:S04]  /*0100*/  UISETP.NE.U32.AND UP0, UPT, UR6, URZ, UPT ;  /* 0x000000ff0600728c */ /* 0x002fc8000bf05070 */
[----:B------:R-:W-:-:S09]  /*0110*/  UISETP.NE.AND.EX UP0, UPT, UR7, URZ, UPT, UP0 ;  /* 0x000000ff0700728c */ /* 0x000fd2000bf05300 */
[----:B------:R-:W-:Y:S05]  /*0120*/  BRA.U !UP0, `(.L_x_1) ;  /* 0x0000000108107547 */ /* 0x000fea000b800000 */
[----:B------:R-:W1:Y:S02]  /*0130*/  LDC.64 R46, c[0x0][0x888] ;  /* 0x00022200ff2e7b82 */ /* 0x000e640000000a00 */
[----:B-1----:R1:W5:Y:S01]  /*0140*/  LDG.E R46, desc[UR46][R46.64] ;  /* 0x0000002e2e2e7981 */ /* 0x002362000c1e1900 */
[----:B------:R-:W-:Y:S01]  /*0150*/  HFMA2 R98, -RZ, RZ, 0, 5.9604644775390625e-08 ;  /* 0x00000001ff627431 */ /* 0x000fe200000001ff */
[----:B------:R-:W-:Y:S05]  /*0160*/  BRA `(.L_x_0) ;  /* 0x00000000000c7947 */ /* 0x000fea0003800000 */
.L_x_1:
[----:B------:R-:W1:Y:S01]  /*0170*/  LDCU UR6, c[0x0][0x880] ;  /* 0x00011000ff0677ac */ /* 0x000e620008000800 */
[----:B------:R-:W-:Y:S01]  /*0180*/  HFMA2 R98, -RZ, RZ, 0, 5.9604644775390625e-08 ;  /* 0x00000001ff627431 */ /* 0x000fe200000001ff */
[----:B-1----:R-:W-:-:S07]  /*0190*/  MOV R46, UR6 ;  /* 0x00000006002e7c02 */ /* 0x002fce0008000f00 */
.L_x_0:
[----:B------:R-:W2:Y:S02]  /*01a0*/  LDCU.64 UR6, c[0x0][0x8b0] ;  /* 0x00011600ff0677ac */ /* 0x000ea40008000a00 */
[----:B--2---:R-:W-:-:S04]  /*01b0*/  UISETP.NE.U32.AND UP0, UPT, UR6, URZ, UPT ;  /* 0x000000ff0600728c */ /* 0x004fc8000bf05070 */
[----:B------:R-:W-:-:S09]  /*01c0*/  UISETP.NE.AND.EX UP0, UPT, UR7, URZ, UPT, UP0 ;  /* 0x000000ff0700728c */ /* 0x000fd2000bf05300 */
[----:B------:R-:W-:Y:S05]  /*01d0*/  BRA.U UP0, `(.L_x_2) ;  /* 0x0000000100247547 */ /* 0x000fea000b800000 */
[----:B------:R-:W2:Y:S02]  /*01e0*/  LDCU.64 UR6, c[0x0][0x8a8] ;  /* 0x00011500ff0677ac */ /* 0x000ea40008000a00 */
[----:B--2---:R-:W-:-:S04]  /*01f0*/  UISETP.NE.U32.AND UP0, UPT, UR6, URZ, UPT ;  /* 0x000000ff0600728c */ /* 0x004fc8000bf05070 */
[----:B------:R-:W-:-:S09]  /*0200*/  UISETP.NE.AND.EX UP0, UPT, UR7, URZ, UPT, UP0 ;  /* 0x000000ff0700728c */ /* 0x000fd2000bf05300 */
[----:B------:R-:W-:Y:S05]  /*0210*/  BRA.U !UP0, `(.L_x_3) ;  /* 0x00000001080c7547 */ /* 0x000fea000b800000 */
[----:B------:R-:W2:Y:S02]  /*0220*/  LDC.64 R2, c[0x0][0x8a8] ;  /* 0x00022a00ff027b82 */ /* 0x000ea40000000a00 */
[----:B--2---:R2:W5:Y:S01]  /*0230*/  LDG.E R45, desc[UR46][R2.64] ;  /* 0x0000002e022d7981 */ /* 0x004562000c1e1900 */
[----:B------:R-:W-:Y:S05]  /*0240*/  BRA `(.L_x_2) ;  /* 0x0000000000087947 */ /* 0x000fea0003800000 */
.L_x_3:
[----:B------:R-:W2:Y:S02]  /*0250*/  LDCU UR6, c[0x0][0x8a0] ;  /* 0x00011400ff0677ac */ /* 0x000ea40008000800 */
[----:B--2---:R-:W-:Y:S02]  /*0260*/  MOV R45, UR6 ;  /* 0x00000006002d7c02 */ /* 0x004fe40008000f00 */
.L_x_2:
[----:B------:R-:W-:Y:S01]  /*0270*/  IMAD.U32 R0, RZ, RZ, UR10 ;  /* 0x0000000aff007e24 */ /* 0x000fe2000f8e00ff */
[----:B------:R-:W-:Y:S04]  /*0280*/  BSSY.RECONVERGENT B0, `(.L_x_4) ;  /* 0x000000c000007945 */ /* 0x000fe80003800200 */
[C---:B------:R-:W-:Y:S02]  /*0290*/  ISETP.NE.OR P2, PT, R0.reuse, 0x1, !P0 ;  /* 0x000000010000780c */ /* 0x040fe40004745670 */
[----:B------:R-:W-:-:S11]  /*02a0*/  ISETP.NE.OR P1, PT, R0, 0x3, !P0 ;  /* 0x000000030000780c */ /* 0x000fd60004725670 */
[----:B------:R-:W-:Y:S05]  /*02b0*/  @P2 BRA `(.L_x_5) ;  /* 0x0000000000202947 */ /* 0x000fea0003800000 */
[----:B------:R-:W3:Y:S02]  /*02c0*/  LDCU.64 UR6, c[0x0][0x348] ;  /* 0x00006900ff0677ac */ /* 0x000ee40008000a00 */
[----:B---3--:R-:W-:Y:S02]  /*02d0*/  UIADD3 UR12, UP3, UPT, UR6, 0x80, URZ ;  /* 0x00000080060c7890 */ /* 0x008fe4000ff7e0ff */
[----:B------:R-:W-:Y:S02]  /*02e0*/  UIADD3 UR6, UP0, UPT, UR6, 0x180, URZ ;  /* 0x0000018006067890 */ /* 0x000fe4000ff1e0ff */
[----:B------:R-:W-:Y:S02]  /*02f0*/  UIADD3.X UR13, UPT, UPT, URZ, UR7, URZ, UP3, !UPT ;  /* 0x00000007ff0d7290 */ /* 0x000fe40009ffe4ff */
[----:B------:R-:W-:-:S07]  /*0300*/  UIADD3.X UR7, UPT, UPT, URZ, UR7, URZ, UP0, !UPT ;  /* 0x00000007ff077290 */ /* 0x000fce00087fe4ff */
[----:B------:R3:W-:Y:S02]  /*0310*/  UTMACCTL.PF [UR12] ;  /* 0x000000000c0079b9 */ /* 0x0007e40008040000 */
[----:B------:R3:W-:Y:S02]  /*0320*/  UTMACCTL.PF [UR6] ;  /* 0x00000000060079b9 */ /* 0x0007e40008040000 */
[----:B---3--:R-:W-:Y:S01]  /*0330*/  NOP ;  /* 0x0000000000007918 */ /* 0x008fe20000000000 */
.L_x_5:
[----:B------:R-:W-:Y:S05]  /*0340*/  BSYNC.RECONVERGENT B0 ;  /* 0x0000000000007941 */ /* 0x000fea0003800200 */
.L_x_4:
[----:B------:R-:W-:Y:S04]  /*0350*/  BSSY.RECONVERGENT B0, `(.L_x_6) ;  /* 0x000000a000007945 */ /* 0x000fe80003800200 */
        /* <DEDUP_REMOVED lines=9> */
.L_x_7:
[----:B------:R-:W-:Y:S05]  /*03f0*/  BSYNC.RECONVERGENT B0 ;  /* 0x0000000000007941 */ /* 0x000fea0003800200 */
.L_x_6:
[----:B------:R-:W3:Y:S01]  /*0400*/  LDCU.64 UR6, c[0x0][0x888] ;  /* 0x00011100ff0677ac */ /* 0x000ee20008000a00 */
[----:B------:R-:W-:Y:S01]  /*0410*/  PLOP3.LUT P1, PT, PT, PT, UP1, 0x80, 0x8 ;  /* 0x000000000008781c */ /* 0x000fe20003f2f018 */
[----:B------:R-:W-:-:S03]  /*0420*/  UPLOP3.LUT UP5, UPT, UPT, UPT, UPT, 0x40, 0x4 ;  /* 0x000000000004789c */ /* 0x000fc60003fae870 */
[----:B------:R-:W-:Y:S01]  /*0430*/  ISETP.NE.AND.EX P1, PT, RZ, UR9, PT, P1 ;  /* 0x00000009ff007c0c */ /* 0x000fe2000bf25310 */
[----:B---3--:R-:W-:-:S04]  /*0440*/  UISETP.NE.U32.AND UP0, UPT, UR6, URZ, UPT ;  /* 0x000000ff0600728c */ /* 0x008fc8000bf05070 */
[----:B------:R-:W-:-:S06]  /*0450*/  UISETP.NE.AND.EX UP0, UPT, UR7, URZ, UPT, UP0 ;  /* 0x000000ff0700728c */ /* 0x000fcc000bf05300 */
[----:B------:R-:W-:-:S13]  /*0460*/  PLOP3.LUT P2, PT, PT, PT, UP0, 0x80, 0x8 ;  /* 0x000000000008781c */ /* 0x000fda0003f4f008 */
[----:B------:R-:W-:Y:S05]  /*0470*/  @P2 BRA P1, `(.L_x_8) ;  /* 0x0000000000142947 */ /* 0x000fea0000800000 */
[----:B------:R-:W-:Y:S01]  /*0480*/  PLOP3.LUT P2, PT, PT, PT, UP2, 0x80, 0x8 ;  /* 0x000000000008781c */ /* 0x000fe20003f4f028 */
[----:B------:R-:W-:-:S12]  /*0490*/  UPLOP3.LUT UP5, UPT, UPT, UPT, UP0, 0x40, 0x4 ;  /* 0x000000000004789c */ /* 0x000fd80003fae800 */
[----:B-----5:R-:W-:-:S13]  /*04a0*/  @!P2 FSETP.EQ.AND P1, PT, R46, RZ, PT ;  /* 0x000000ff2e00a20b */ /* 0x020fda0003f22000 */
[----:B------:R-:W-:Y:S01]  /*04b0*/  @!P2 VOTEU.ANY UP1, P1 ;  /* 0x0000000000ffa886 */ /* 0x000fe20000820100 */
[----:B------:R-:W-:-:S11]  /*04c0*/  @!UP2 UPLOP3.LUT UP5, UPT, UPT, UPT, UP1, 0x80, 0x8 ;  /* 0x000000000008a89c */ /* 0x000fd60003faf010 */
.L_x_8:
[----:B------:R-:W3:Y:S01]  /*04d0*/  SHFL.IDX PT, R0, R104, RZ, 0x1f ;  /* 0x00001fff68007589 */ /* 0x000ee200000e0000 */
[----:B------:R-:W-:-:S04]  /*04e0*/  UISETP.NE.AND UP1, UPT, UR10, 0x2, UPT ;  /* 0x000000020a00788c */ /* 0x000fc8000bf25270 */
[----:B------:R-:W-:Y:S02]  /*04f0*/  UISETP.EQ.AND UP2, UPT, UR5, URZ, !UP1 ;  /* 0x000000ff0500728c */ /* 0x000fe4000cf42270 */
[----:B------:R-:W-:-:S04]  /*0500*/  USEL UR7, URZ, 0x1, UP1 ;  /* 0x00000001ff077887 */ /* 0x000fc80008800000 */
[----:B------:R-:W-:Y:S02]  /*0510*/  PLOP3.LUT P5, PT, P0, PT, UP2, 0x80, 0x8 ;  /* 0x000000000008781c */ /* 0x000fe400007af028 */
[----:B---3--:R-:W-:-:S13]  /*0520*/  ISETP.NE.AND P1, PT, R0, RZ, PT ;  /* 0x000000ff0000720c */ /* 0x008fda0003f25270 */
[----:B------:R-:W-:Y:S05]  /*0530*/  @P1 BRA `(.L_x_9) ;  /* 0x0000000400001947 */ /* 0x000fea0003800000 */
[----:B------:R-:W-:Y:S01]  /*0540*/  ELECT P1, URZ, PT ;  /* 0x0000000000ff782f */ /* 0x000fe20003820000 */
[----:B------:R-:W-:-:S12]  /*0550*/  BSSY.RECONVERGENT B0, `(.L_x_9) ;  /* 0x000003e000007945 */ /* 0x000fd80003800200 */
[----:B------:R-:W-:Y:S05]  /*0560*/  @!P1 BRA `(.L_x_10) ;  /* 0x0000000000f09947 */ /* 0x000fea0003800000 */
[----:B------:R-:W-:Y:S01]  /*0570*/  UMOV UR8, 0x400 ;  /* 0x0000040000087882 */ /* 0x000fe20000000000 */
[----:B------:R-:W-:Y:S01]  /*0580*/  UMOV UR6, 0x1 ;  /* 0x0000000100067882 */ /* 0x000fe20000000000 */
[----:B------:R-:W-:Y:S02]  /*0590*/  ULEA UR8, UR37, UR8, 0x18 ;  /* 0x0000000825087291 */ /* 0x000fe4000f8ec0ff */
[----:B------:R-:W-:-:S04]  /*05a0*/  UIADD3 UR12, UPT, UPT, -UR6, 0x100000, URZ ;  /* 0x00100000060c7890 */ /* 0x000fc8000fffe1ff */
[----:B------:R-:W-:Y:S02]  /*05b0*/  USHF.L.U32 UR13, UR12, 0xb, URZ ;  /* 0x0000000b0c0d7899 */ /* 0x000fe400080006ff */
[----:B------:R-:W-:Y:S01]  /*05c0*/  USHF.L.U32 UR12, UR12, 0x1, URZ ;  /* 0x000000010c0c7899 */ /* 0x000fe200080006ff */
[----:B------:R-:W3:Y:S11]  /*05d0*/  FENCE.VIEW.ASYNC.S ;  /* 0x00000000000073c6 */ /* 0x000ef60000000000 */
[----:B---3--:R3:W4:Y:S01]  /*05e0*/  SYNCS.EXCH.64 URZ, [UR8], UR12 ;  /* 0x0000000c08ff75b2 */ /* 0x0087220008000100 */
[----:B------:R3:W1:Y:S01]  /*05f0*/  SYNCS.EXCH.64 URZ, [UR8+0xd0], UR12 ;  /* 0x0000d00c08ff75b2 */ /* 0x0006620008000100 */
        /* <DEDUP_REMOVED lines=49> */
[----:B------:R3:W1:Y:S02]  /*0910*/  SYNCS.EXCH.64 URZ, [UR8+0x198], UR12 ;  /* 0x0001980c08ff75b2 */ /* 0x0006640008000100 */
[----:B---34-:R-:W-:Y:S01]  /*0920*/  NOP ;  /* 0x0000000000007918 */ /* 0x018fe20000000000 */
.L_x_10:
[----:B------:R-:W-:Y:S05]  /*0930*/  BSYNC.RECONVERGENT B0 ;  /* 0x0000000000007941 */ /* 0x000fea0003800200 */
.L_x_9:
[----:B------:R-:W3:Y:S01]  /*0940*/  SHFL.IDX PT, R0, R104, RZ, 0x1f ;  /* 0x00001fff68007589 */ /* 0x000ee200000e0000 */
[----:B------:R-:W-:Y:S01]  /*0950*/  NOP ;  /* 0x0000000000007918 */ /* 0x000fe20000000000 */
[----:B---3--:R-:W-:-:S13]  /*0960*/  ISETP.NE.AND P1, PT, R0, 0x1, PT ;  /* 0x000000010000780c */ /* 0x008fda0003f25270 */
[----:B------:R-:W-:Y:S05]  /*0970*/  @P1 BRA `(.L_x_11) ;  /* 0x0000000000441947 */ /* 0x000fea0003800000 */
[----:B------:R-:W-:Y:S01]  /*0980*/  UMOV UR9, 0x400 ;  /* 0x0000040000097882 */ /* 0x000fe20000000000 */
[----:B------:R-:W-:Y:S01]  /*0990*/  UMOV UR8, 0x20 ;  /* 0x0000002000087882 */ /* 0x000fe20000000000 */
[----:B------:R-:W-:Y:S01]  /*09a0*/  UMOV UR6, 0x80 ;  /* 0x0000008000067882 */ /* 0x000fe20000000000 */
[----:B------:R-:W-:Y:S02]  /*09b0*/  ULEA UR9, UR37, UR9, 0x18 ;  /* 0x0000000925097291 */ /* 0x000fe4000f8ec0ff */
[----:B------:R-:W-:-:S04]  /*09c0*/  UIADD3 UR12, UPT, UPT, -UR8, 0x100000, URZ ;  /* 0x00100000080c7890 */ /* 0x000fc8000fffe1ff */
[----:B------:R-:W-:Y:S02]  /*09d0*/  USHF.L.U32 UR13, UR12, 0xb, URZ ;  /* 0x0000000b0c0d7899 */ /* 0x000fe400080006ff */
[----:B------:R-:W-:Y:S02]  /*09e0*/  USHF.L.U32 UR12, UR12, 0x1, URZ ;  /* 0x000000010c0c7899 */ /* 0x000fe400080006ff */
[----:B------:R-:W-:-:S04]  /*09f0*/  UIADD3 UR14, UPT, UPT, -UR6, 0x100000, URZ ;  /* 0x00100000060e7890 */ /* 0x000fc8000fffe1ff */
[----:B------:R-:W-:Y:S02]  /*0a00*/  USHF.L.U32 UR15, UR14, 0xb, URZ ;  /* 0x0000000b0e0f7899 */ /* 0x000fe400080006ff */
[----:B------:R-:W-:Y:S01]  /*0a10*/  USHF.L.U32 UR14, UR14, 0x1, URZ ;  /* 0x000000010e0e7899 */ /* 0x000fe200080006ff */
[----:B------:R-:W-:Y:S01]  /*0a20*/  ELECT P1, URZ, PT ;  /* 0x0000000000ff782f */ /* 0x000fe20003820000 */
[----:B------:R-:W3:Y:S02]  /*0a30*/  FENCE.VIEW.ASYNC.S ;  /* 0x00000000000073c6 */ /* 0x000ee40000000000 */
[----:B---3--:R3:W4:Y:S08]  /*0a40*/  SYNCS.EXCH.64 URZ, [UR9+0x1a0], UR12 ;  /* 0x0001a00c09ff75b2 */ /* 0x0087300008000100 */
[----:B------:R3:W1:Y:S01]  /*0a50*/  SYNCS.EXCH.64 URZ, [UR9+0x1b0], UR14 ;  /* 0x0001b00e09ff75b2 */ /* 0x0006620008000100 */
[----:B------:R3:W1:Y:S01]  /*0a60*/  SYNCS.EXCH.64 URZ, [UR9+0x1a8], UR12 ;  /* 0x0001a80c09ff75b2 */ /* 0x0006620008000100 */
[----:B------:R3:W1:Y:S01]  /*0a70*/  SYNCS.EXCH.64 URZ, [UR9+0x1b8], UR14 ;  /* 0x0001b80e09ff75b2 */ /* 0x0006620008000100 */
[----:B------:R-:W-:Y:S01]  /*0a80*/  NOP ;  /* 0x0000000000007918 */ /* 0x000fe20000000000 */
.L_x_11:
[----:B------:R-:W2:Y:S01]  /*0a90*/  SHFL.IDX PT, R0, R104, RZ, 0x1f ;  /* 0x00001fff68007589 */ /* 0x000ea200000e0000 */
[----:B------:R-:W-:Y:S01]  /*0aa0*/  NOP ;  /* 0x0000000000007918 */ /* 0x000fe20000000000 */
[----:B--2---:R-:W-:-:S13]  /*0ab0*/  ISETP.NE.AND P1, PT, R0, 0x3, PT ;  /* 0x000000030000780c */ /* 0x004fda0003f25270 */
[----:B------:R-:W-:Y:S05]  /*0ac0*/  @P1 BRA `(.L_x_12) ;  /* 0x00000000002c1947 */ /* 0x000fea0003800000 */
[----:B------:R-:W-:Y:S01]  /*0ad0*/  UMOV UR8, 0x400 ;  /* 0x0000040000087882 */ /* 0x000fe20000000000 */
[----:B------:R-:W-:Y:S01]  /*0ae0*/  UMOV UR6, 0x20 ;  /* 0x0000002000067882 */ /* 0x000fe20000000000 */
[----:B------:R-:W-:Y:S02]  /*0af0*/  ULEA UR8, UR37, UR8, 0x18 ;  /* 0x0000000825087291 */ /* 0x000fe4000f8ec0ff */
[----:B---3--:R-:W-:-:S04]  /*0b00*/  UIADD3 UR12, UPT, UPT, -UR6, 0x100000, URZ ;  /* 0x00100000060c7890 */ /* 0x008fc8000fffe1ff */
[----:B------:R-:W-:Y:S02]  /*0b10*/  USHF.L.U32 UR13, UR12, 0xb, URZ ;  /* 0x0000000b0c0d7899 */ /* 0x000fe400080006ff */
[----:B------:R-:W-:Y:S01]  /*0b20*/  USHF.L.U32 UR12, UR12, 0x1, URZ ;  /* 0x000000010c0c7899 */ /* 0x000fe200080006ff */
[----:B------:R-:W-:Y:S01]  /*0b30*/  ELECT P1, URZ, PT ;  /* 0x0000000000ff782f */ /* 0x000fe20003820000 */
[----:B------:R-:W2:Y:S10]  /*0b40*/  FENCE.VIEW.ASYNC.S ;  /* 0x00000000000073c6 */ /* 0x000eb40000000000 */
[----:B--2---:R2:W3:Y:S01]  /*0b50*/  SYNCS.EXCH.64 URZ, [UR8+0x1c0], UR12 ;  /* 0x0001c00c08ff75b2 */ /* 0x0044e20008000100 */
[----:B------:R2:W1:Y:S01]  /*0b60*/  SYNCS.EXCH.64 URZ, [UR8+0x1c8], UR12 ;  /* 0x0001c80c08ff75b2 */ /* 0x0004620008000100 */
[----:B------:R-:W-:Y:S01]  /*0b70*/  NOP ;  /* 0x0000000000007918 */ /* 0x000fe20000000000 */
.L_x_12:
[----:B------:R-:W4:Y:S01]  /*0b80*/  SHFL.IDX PT, R0, R104, RZ, 0x1f ;  /* 0x00001fff68007589 */ /* 0x000f2200000e0000 */
[----:B------:R-:W-:Y:S01]  /*0b90*/  NOP ;  /* 0x0000000000007918 */ /* 0x000fe20000000000 */
[----:B----4-:R-:W-:-:S13]  /*0ba0*/  ISETP.NE.AND P1, PT, R0, 0x4, PT ;  /* 0x000000040000780c */ /* 0x010fda0003f25270 */
[----:B------:R-:W-:Y:S05]  /*0bb0*/  @P1 BRA `(.L_x_13) ;  /* 0x0000000000481947 */ /* 0x000fea0003800000 */
[----:B---3--:R-:W-:Y:S01]  /*0bc0*/  UMOV UR9, 0x1a0 ;  /* 0x000001a000097882 */ /* 0x008fe20000000000 */
[----:B--2---:R-:W-:Y:S01]  /*0bd0*/  UMOV UR8, 0x400 ;  /* 0x0000040000087882 */ /* 0x004fe20000000000 */
[----:B------:R-:W-:Y:S01]  /*0be0*/  USEL UR9, UR9, 0x1e0, UP5 ;  /* 0x000001e009097887 */ /* 0x000fe2000a800000 */
        /* <DEDUP_REMOVED lines=9> */
[----:B------:R-:W2:Y:S02]  /*0c80*/  FENCE.VIEW.ASYNC.S ;  /* 0x00000000000073c6 */ /* 0x000ea40000000000 */
[----:B--2---:R4:W2:Y:S08]  /*0c90*/  SYNCS.EXCH.64 URZ, [UR8+0x1d0], UR12 ;  /* 0x0001d00c08ff75b2 */ /* 0x0048b00008000100 */
[----:B------:R4:W3:Y:S01]  /*0ca0*/  SYNCS.EXCH.64 URZ, [UR8+0x1e0], UR14 ;  /* 0x0001e00e08ff75b2 */ /* 0x0008e20008000100 */
[----:B------:R4:W1:Y:S01]  /*0cb0*/  SYNCS.EXCH.64 URZ, [UR8+0x1d8], UR12 ;  /* 0x0001d80c08ff75b2 */ /* 0x0008620008000100 */
[----:B------:R4:W1:Y:S02]  /*0cc0*/  SYNCS.EXCH.64 URZ, [UR8+0x1e8], UR14 ;  /* 0x0001e80e08ff75b2 */ /* 0x0008640008000100 */
[----:B----4-:R-:W-:Y:S01]  /*0cd0*/  NOP ;  /* 0x0000000000007918 */ /* 0x010fe20000000000 */
.L_x_13:
[----:B------:R-:W4:Y:S01]  /*0ce0*/  SHFL.IDX PT, R0, R104, RZ, 0x1f ;  /* 0x00001fff68007589 */ /* 0x000f2200000e0000 */
[----:B------:R-:W-:Y:S01]  /*0cf0*/  NOP ;  /* 0x0000000000007918 */ /* 0x000fe20000000000 */
[----:B----4-:R-:W-:-:S13]  /*0d00*/  ISETP.NE.AND P1, PT, R0, 0x5, PT ;  /* 0x000000050000780c */ /* 0x010fda0003f25270 */
[----:B------:R-:W-:Y:S05]  /*0d10*/  @P1 BRA `(.L_x_14) ;  /* 0x0000000000541947 */ /* 0x000fea0003800000 */
[----:B---3--:R-:W-:Y:S01]  /*0d20*/  UMOV UR9, 0x400 ;  /* 0x0000040000097882 */ /* 0x008fe20000000000 */
[----:B--2---:R-:W-:Y:S01]  /*0d30*/  UMOV UR8, 0x1 ;  /* 0x0000000100087882 */ /* 0x004fe20000000000 */
        /* <DEDUP_REMOVED lines=13> */
[----:B------:R4:W1:Y:S01]  /*0e10*/  SYNCS.EXCH.64 URZ, [UR9+0x218], UR14 ;  /* 0x0002180e09ff75b2 */ /* 0x0008620008000100 */
[----:B------:R4:W1:Y:S01]  /*0e20*/  SYNCS.EXCH.64 URZ, [UR9+0x200], UR12 ;  /* 0x0002000c09ff75b2 */ /* 0x0008620008000100 */
[----:B------:R4:W1:Y:S01]  /*0e30*/  SYNCS.EXCH.64 URZ, [UR9+0x220], UR14 ;  /* 0x0002200e09ff75b2 */ /* 0x0008620008000100 */
[----:B------:R4:W1:Y:S01]  /*0e40*/  SYNCS.EXCH.64 URZ, [UR9+0x208], UR12 ;  /* 0x0002080c09ff75b2 */ /* 0x0008620008000100 */
[----:B------:R4:W1:Y:S02]  /*0e50*/  SYNCS.EXCH.64 URZ, [UR9+0x228], UR14 ;  /* 0x0002280e09ff75b2 */ /* 0x0008640008000100 */
[----:B----4-:R-:W-:Y:S01]  /*0e60*/  NOP ;  /* 0x0000000000007918 */ /* 0x010fe20000000000 */
.L_x_14:
[----:B------:R-:W4:Y:S01]  /*0e70*/  SHFL.IDX PT, R0, R104, RZ, 0x1f ;  /* 0x00001fff68007589 */ /* 0x000f2200000e0000 */
[----:B------:R-:W-:Y:S01]  /*0e80*/  ISETP.NE.OR P0, PT, RZ, UR10, !P0 ;  /* 0x0000000aff007c0c */ /* 0x000fe2000c705670 */
[----:B------:R-:W-:Y:S01]  /*0e90*/  NOP ;  /* 0x0000000000007918 */ /* 0x000fe20000000000 */
[----:B----4-:R-:W-:-:S13]  /*0ea0*/  ISETP.NE.AND P1, PT, R0, 0x3, PT ;  /* 0x000000030000780c */ /* 0x010fda0003f25270 */
[----:B------:R-:W-:Y:S05]  /*0eb0*/  @P1 BRA `(.L_x_15) ;  /* 0x0000000000341947 */ /* 0x000fea0003800000 */
[----:B--2---:R-:W-:Y:S01]  /*0ec0*/  UMOV UR8, 0x400 ;  /* 0x0000040000087882 */ /* 0x004fe20000000000 */
[----:B------:R-:W-:Y:S01]  /*0ed0*/  UMOV UR6, 0x20 ;  /* 0x0000002000067882 */ /* 0x000fe20000000000 */
[----:B------:R-:W-:Y:S02]  /*0ee0*/  ULEA UR8, UR37, UR8, 0x18 ;  /* 0x0000000825087291 */ /* 0x000fe4000f8ec0ff */
[----:B---3--:R-:W-:-:S04]  /*0ef0*/  UIADD3 UR12, UPT, UPT, -UR6, 0x100000, URZ ;  /* 0x00100000060c7890 */ /* 0x008fc8000fffe1ff */
[----:B------:R-:W-:Y:S02]  /*0f00*/  USHF.L.U32 UR13, UR12, 0xb, URZ ;  /* 0x0000000b0c0d7899 */ /* 0x000fe400080006ff */
[----:B------:R-:W-:Y:S01]  /*0f10*/  USHF.L.U32 UR12, UR12, 0x1, URZ ;  /* 0x000000010c0c7899 */ /* 0x000fe200080006ff */
[----:B------:R-:W-:Y:S01]  /*0f20*/  ELECT P1, URZ, PT ;  /* 0x0000000000ff782f */ /* 0x000fe20003820000 */
[----:B------:R-:W2:Y:S10]  /*0f30*/  FENCE.VIEW.ASYNC.S ;  /* 0x00000000000073c6 */ /* 0x000eb40000000000 */
[----:B--2---:R4:W2:Y:S01]  /*0f40*/  SYNCS.EXCH.64 URZ, [UR8+0x230], UR12 ;  /* 0x0002300c08ff75b2 */ /* 0x0048a20008000100 */
[----:B------:R4:W3:Y:S01]  /*0f50*/  SYNCS.EXCH.64 URZ, [UR8+0x240], UR12 ;  /* 0x0002400c08ff75b2 */ /* 0x0008e20008000100 */
[----:B------:R4:W1:Y:S01]  /*0f60*/  SYNCS.EXCH.64 URZ, [UR8+0x238], UR12 ;  /* 0x0002380c08ff75b2 */ /* 0x0008620008000100 */
[----:B------:R4:W1:Y:S02]  /*0f70*/  SYNCS.EXCH.64 URZ, [UR8+0x248], UR12 ;  /* 0x0002480c08ff75b2 */ /* 0x0008640008000100 */
[----:B----4-:R-:W-:Y:S01]  /*0f80*/  NOP ;  /* 0x0000000000007918 */ /* 0x010fe20000000000 */
.L_x_15:
[----:B------:R-:W-:Y:S01]  /*0f90*/  VOTEU.ALL UP1, P0 ;  /* 0x0000000000ff7886 */ /* 0x000fe20000020000 */
[----:B--2---:R-:W2:Y:S01]  /*0fa0*/  LDCU UR8, c[0x0][0x36c] ;  /* 0x00006d80ff0877ac */ /* 0x004ea20008000800 */
[----:B------:R-:W-:Y:S01]  /*0fb0*/  NOP ;  /* 0x0000000000007918 */ /* 0x000fe20000000000 */
[----:B------:R-:W-:Y:S01]  /*0fc0*/  LOP3.LUT R2, R111, 0x1f, RZ, 0xc0, !PT ;  /* 0x0000001f6f027812 */ /* 0x000fe200078ec0ff */
[----:B---3--:R-:W-:Y:S01]  /*0fd0*/  UMOV UR12, 0x20 ;  /* 0x00000020000c7882 */ /* 0x008fe20000000000 */
[----:B------:R-:W-:Y:S01]  /*0fe0*/  @!UP1 UMOV UR6, 0x400 ;  /* 0x0000040000069882 */ /* 0x000fe20000000000 */
[----:B------:R-:W-:-:S04]  /*0ff0*/  @!UP1 UIADD3 UR12, UPT, UPT, -UR12, 0x100000, URZ ;  /* 0x001000000c0c9890 */ /* 0x000fc8000fffe1ff */
[----:B------:R-:W-:Y:S02]  /*1000*/  @!UP1 USHF.L.U32 UR13, UR12, 0xb, URZ ;  /* 0x0000000b0c0d9899 */ /* 0x000fe400080006ff */
[----:B------:R-:W-:Y:S02]  /*1010*/  @!UP1 USHF.L.U32 UR12, UR12, 0x1, URZ ;  /* 0x000000010c0c9899 */ /* 0x000fe400080006ff */
[----:B------:R-:W-:Y:S01]  /*1020*/  @!UP1 ULEA UR6, UR37, UR6, 0x18 ;  /* 0x0000000625069291 */ /* 0x000fe2000f8ec0ff */
[----:B------:R-:W-:Y:S01]  /*1030*/  VOTEU.ALL UP1, P0 ;  /* 0x0000000000ff7886 */ /* 0x000fe20000020000 */
[----:B------:R-:W-:Y:S01]  /*1040*/  UISETP.NE.AND UP4, UPT, UR10, URZ, UPT ;  /* 0x000000ff0a00728c */ /* 0x000fe2000bf85270 */
[----:B------:R-:W3:Y:S09]  /*1050*/  FENCE.VIEW.ASYNC.S ;  /* 0x00000000000073c6 */ /* 0x000ef20000000000 */
[----:B---3--:R3:W4:Y:S01]  /*1060*/  @!UP1 SYNCS.EXCH.64 URZ, [UR6+0x250], UR12 ;  /* 0x0002500c06ff95b2 */ /* 0x0087220008000100 */
[----:B--2---:R-:W-:-:S09]  /*1070*/  UISETP.EQ.U32.AND UP1, UPT, UR8, 0x1, UPT ;  /* 0x000000010800788c */ /* 0x004fd2000bf22070 */
[----:B------:R-:W-:Y:S05]  /*1080*/  BRA.U !UP1, `(.L_x_16) ;  /* 0x0000000109087547 */ /* 0x000fea000b800000 */
[----:B-1--4-:R-:W-:Y:S01]  /*1090*/  UCGABAR_ARV ;  /* 0x00000000000079c7 */ /* 0x012fe20008000000 */
[----:B------:R-:W-:Y:S05]  /*10a0*/  BRA `(.L_x_17) ;  /* 0x0000000000047947 */ /* 0x000fea0003800000 */
.L_x_16:
[----:B-1--4-:R-:W-:Y:S01]  /*10b0*/  NOP ;  /* 0x0000000000007918 */ /* 0x012fe20000000000 */
.L_x_17:
[----:B------:R-:W1:Y:S01]  /*10c0*/  S2R R15, SR_CTAID.Y ;  /* 0x00000000000f7919 */ /* 0x000e620000002600 */
[----:B------:R-:W-:-:S05]  /*10d0*/  CS2R.32 R97, SR_CgaSize ;  /* 0x0000000000617805 */ /* 0x000fca0000008a00 */
[----:B------:R-:W-:-:S05]  /*10e0*/  IMAD R97, R97, -0xa0, RZ ;  /* 0xffffff6061617824 */ /* 0x000fca00078e02ff */
[----:B---3--:R-:W-:-:S14]  /*10f0*/  R2UR UR6, R97 ;  /* 0x00000000610672ca */ /* 0x008fdc00000e0000 */
[----:B------:R-:W2:Y:S01]  /*1100*/  LDCU UR6, c[0x0][UR6+0x2b4] ;  /* 0x00005680060677ac */ /* 0x000ea20008000800 */
[----:B------:R-:W-:-:S05]  /*1110*/  CS2R.32 R0, SR_CgaSize ;  /* 0x0000000000007805 */ /* 0x000fca0000008a00 */
[----:B------:R-:W-:-:S06]  /*1120*/  IMAD R0, R0, -0xa0, RZ ;  /* 0xffffff6000007824 */ /* 0x000fcc00078e02ff */
[----:B------:R-:W3:Y:S01]  /*1130*/  LDC R0, c[0x0][R0+0x2a4] ;  /* 0x0000a90000007b82 */ /* 0x000ee20000000800 */
[----:B------:R-:W-:Y:S01]  /*1140*/  PRMT R10, RZ, 0x7610, R10 ;  /* 0x00007610ff0a7816 */ /* 0x000fe2000000000a */
[----:B------:R-:W4:Y:S01]  /*1150*/  S2R R3, SR_CTAID.X ;  /* 0x0000000000037919 */ /* 0x000f220000002500 */
[----:B------:R-:W-:-:S05]  /*1160*/  CS2R.32 R97, SR_CgaSize ;  /* 0x0000000000617805 */ /* 0x000fca0000008a00 */
[----:B------:R-:W-:-:S05]  /*1170*/  IMAD R97, R97, -0xa0, RZ ;  /* 0xffffff6061617824 */ /* 0x000fca00078e02ff */
[----:B------:R-:W-:-:S14]  /*1180*/  R2UR UR8, R97 ;  /* 0x00000000610872ca */ /* 0x000fdc00000e0000 */
[----:B------:R-:W3:Y:S01]  /*1190*/  LDCU UR8, c[0x0][UR8+0x2b0] ;  /* 0x00005600080877ac */ /* 0x000ee20008000800 */
[----:B------:R-:W-:Y:S01]  /*11a0*/  UISETP.NE.AND UP2, UPT, UR10, 0x2, UPT ;  /* 0x000000020a00788c */ /* 0x000fe2000bf45270 */
[----:B------:R-:W2:Y:S01]  /*11b0*/  LDC R11, c[0x0][0xb24] ;  /* 0x0002c900ff0b7b82 */ /* 0x000ea20000000800 */
[----:B------:R-:W-:-:S05]  /*11c0*/  CS2R.32 R4, SR_CgaSize ;  /* 0x0000000000047805 */ /* 0x000fca0000008a00 */
[----:B------:R-:W-:-:S06]  /*11d0*/  IMAD R4, R4, -0xa0, RZ ;  /* 0xffffff6004047824 */ /* 0x000fcc00078e02ff */
[----:B------:R-:W3:Y:S08]  /*11e0*/  LDC R4, c[0x0][R4+0x2a0] ;  /* 0x0000a80004047b82 */ /* 0x000ef00000000800 */
[----:B------:R-:W3:Y:S01]  /*11f0*/  LDC R40, c[0x0][0xb24] ;  /* 0x0002c900ff287b82 */ /* 0x000ee20000000800 */
[----:B-1----:R-:W-:-:S07]  /*1200*/  I2FP.F32.U32 R96, R15 ;  /* 0x0000000f00607245 */ /* 0x002fce0000201000 */
[----:B------:R-:W1:Y:S01]  /*1210*/  S2UR UR36, SR_CTAID.Z ;  /* 0x00000000002479c3 */ /* 0x000e620000002700 */
[----:B--2---:R-:W-:Y:S01]  /*1220*/  ISETP.GE.AND P0, PT, R11, 0x1, PT ;  /* 0x000000010b00780c */ /* 0x004fe20003f06270 */
[----:B----4-:R-:W-:Y:S01]  /*1230*/  IMAD.MOV.U32 R14, RZ, RZ, R3 ;  /* 0x000000ffff0e7224 */ /* 0x010fe200078e0003 */
[----:B------:R-:W-:Y:S01]  /*1240*/  I2FP.F32.U32 R97, R3 ;  /* 0x0000000300617245 */ /* 0x000fe20000201000 */
[----:B------:R-:W-:Y:S01]  /*1250*/  FMUL R96, R96, UR6 ;  /* 0x0000000660607c20 */ /* 0x000fe20008400000 */
[----:B------:R-:W2:Y:S03]  /*1260*/  LDCU UR6, c[0x0][0xb30] ;  /* 0x00016600ff0677ac */ /* 0x000ea60008000800 */
[----:B---3--:R-:W-:Y:S02]  /*1270*/  FMUL R97, R97, UR8 ;  /* 0x0000000861617c20 */ /* 0x008fe40008400000 */
[----:B------:R-:W3:Y:S08]  /*1280*/  F2I.U32.TRUNC.NTZ R96, R96 ;  /* 0x0000006000607305 */ /* 0x000ef0000020f000 */
[----:B------:R-:W4:Y:S01]  /*1290*/  F2I.U32.TRUNC.NTZ R97, R97 ;  /* 0x0000006100617305 */ /* 0x000f22000020f000 */
[----:B--2---:R-:W-:Y:S01]  /*12a0*/  UISETP.NE.AND UP3, UPT, UR6, 0x1, UPT ;  /* 0x000000010600788c */ /* 0x004fe2000bf65270 */
[----:B---3--:R-:W-:-:S05]  /*12b0*/  IADD3 R96, PT, PT, -R96, RZ, RZ ;  /* 0x000000ff60607210 */ /* 0x008fca0007ffe1ff */
[----:B------:R-:W-:Y:S01]  /*12c0*/  IMAD R96, R0, R96, R15 ;  /* 0x0000006000607224 */ /* 0x000fe200078e020f */
[----:B------:R-:W-:Y:S01]  /*12d0*/  PRMT R0, RZ, 0x7610, R0 ;  /* 0x00007610ff007816 */ /* 0x000fe20000000000 */
[----:B----4-:R-:W-:-:S04]  /*12e0*/  IMAD.MOV R97, RZ, RZ, -R97 ;  /* 0x000000ffff617224 */ /* 0x010fc800078e0a61 */
[----:B------:R-:W-:Y:S01]  /*12f0*/  IMAD R97, R4, R97, R3 ;  /* 0x0000006104617224 */ /* 0x000fe200078e0203 */
[----:B-1----:R-:W-:Y:S06]  /*1300*/  BRA.U UP4, `(.L_x_18) ;  /* 0x0000000104247547 */ /* 0x002fec000b800000 */
[----:B------:R-:W-:Y:S01]  /*1310*/  ISETP.NE.AND P1, PT, R96, RZ, PT ;  /* 0x000000ff6000720c */ /* 0x000fe20003f25270 */
[----:B------:R-:W-:Y:S01]  /*1320*/  IMAD.MOV.U32 R0, RZ, RZ, 0x3 ;  /* 0x00000003ff007424 */ /* 0x000fe200078e00ff */
[C---:B------:R-:W-:Y:S02]  /*1330*/  LOP3.LUT R4, R97.reuse, 0xfffffffe, RZ, 0xc0, !PT ;  /* 0xfffffffe61047812 */ /* 0x040fe400078ec0ff */
[----:B------:R-:W-:Y:S02]  /*1340*/  ISETP.LT.U32.OR P1, PT, R97, 0x2, !P1 ;  /* 0x000000026100780c */ /* 0x000fe40004f21470 */
[----:B------:R-:W-:Y:S02]  /*1350*/  SHF.L.U32 R0, R0, R4, RZ ;  /* 0x0000000400007219 */ /* 0x000fe400000006ff */
[----:B------:R-:W-:Y:S02]  /*1360*/  SEL R6, RZ, 0x1, !P1 ;  /* 0x00000001ff067807 */ /* 0x000fe40004800000 */
[----:B------:R-:W-:-:S05]  /*1370*/  SEL R5, RZ, 0x2, !P1 ;  /* 0x00000002ff057807 */ /* 0x000fca0004800000 */
[----:B------:R-:W-:-:S05]  /*1380*/  IMAD.IADD R5, R6, 0x1, R5 ;  /* 0x0000000106057824 */ /* 0x000fca00078e0205 */
[----:B------:R-:W-:Y:S02]  /*1390*/  PRMT R10, R5, 0x7610, R10 ;  /* 0x00007610050a7816 */ /* 0x000fe4000000000a */
.L_x_18:
[----:B------:R-:W-:Y:S05]  /*13a0*/  @!P0 BRA `(.L_x_19) ;  /* 0x0000000000b88947 */ /* 0x000fea0003800000 */
[----:B------:R-:W1:Y:S01]  /*13b0*/  LDC.64 R6, c[0x0][0xb18] ;  /* 0x0002c600ff067b82 */ /* 0x000e620000000a00 */
[----:B------:R-:W-:-:S07]  /*13c0*/  ISETP.NE.AND P0, PT, R11, 0x1, PT ;  /* 0x000000010b00780c */ /* 0x000fce0003f05270 */
[----:B------:R-:W2:Y:S08]  /*13d0*/  LDC R14, c[0x0][0xb0c] ;  /* 0x0002c300ff0e7b82 */ /* 0x000eb00000000800 */
[----:B------:R-:W3:Y:S08]  /*13e0*/  LDC R16, c[0x0][0x370] ;  /* 0x0000dc00ff107b82 */ /* 0x000ef00000000800 */
[----:B------:R-:W4:Y:S01]  /*13f0*/  LDC R13, c[0x0][0x374] ;  /* 0x0000dd00ff0d7b82 */ /* 0x000f220000000800 */
[----:B-1----:R-:W-:-:S07]  /*1400*/  ISETP.NE.AND P1, PT, R6, 0x1, PT ;  /* 0x000000010600780c */ /* 0x002fce0003f25270 */
[----:B------:R-:W3:Y:S01]  /*1410*/  LDC.64 R8, c[0x0][0xb10] ;  /* 0x0002c400ff087b82 */ /* 0x000ee20000000a00 */
[----:B--2---:R-:W-:-:S07]  /*1420*/  ISETP.NE.AND P2, PT, R14, 0x1, PT ;  /* 0x000000010e00780c */ /* 0x004fce0003f45270 */
[----:B------:R-:W1:Y:S08]  /*1430*/  LDC R12, c[0x0][0xb20] ;  /* 0x0002c800ff0c7b82 */ /* 0x000e700000000800 */
[----:B------:R-:W2:Y:S01]  /*1440*/  LDC.64 R4, c[0x0][0xb28] ;  /* 0x0002ca00ff047b82 */ /* 0x000ea20000000a00 */
[----:B----4-:R-:W-:-:S04]  /*1450*/  IMAD.HI.U32 R17, R13, R7, RZ ;  /* 0x000000070d117227 */ /* 0x010fc800078e00ff */
[----:B------:R-:W-:-:S04]  /*1460*/  IMAD.HI.U32 R7, R15, R7, RZ ;  /* 0x000000070f077227 */ /* 0x000fc800078e00ff */
[----:B---3--:R-:W-:-:S05]  /*1470*/  IMAD.HI.U32 R18, R16, R8, RZ ;  /* 0x0000000810127227 */ /* 0x008fca00078e00ff */
[-C--:B------:R-:W-:Y:S01]  /*1480*/  @P2 SHF.R.U32.HI R16, RZ, R9.reuse, R18 ;  /* 0x00000009ff102219 */ /* 0x080fe20000011612 */
[----:B------:R-:W-:Y:S01]  /*1490*/  IMAD.HI.U32 R18, R3, R8, RZ ;  /* 0x0000000803127227 */ /* 0x000fe200078e00ff */
[-C--:B-1----:R-:W-:Y:S02]  /*14a0*/  @P1 SHF.R.U32.HI R13, RZ, R12.reuse, R17 ;  /* 0x0000000cff0d1219 */ /* 0x082fe40000011611 */
[----:B------:R-:W-:Y:S02]  /*14b0*/  SHF.R.U32.HI R7, RZ, R12, R7 ;  /* 0x0000000cff077219 */ /* 0x000fe40000011607 */
[----:B------:R-:W-:Y:S02]  /*14c0*/  SHF.R.U32.HI R18, RZ, R9, R18 ;  /* 0x00000009ff127219 */ /* 0x000fe40000011612 */
[----:B------:R-:W-:Y:S01]  /*14d0*/  SEL R7, R15, R7, !P1 ;  /* 0x000000070f077207 */ /* 0x000fe20004800000 */
[----:B--2---:R-:W-:Y:S01]  /*14e0*/  IMAD.HI.U32 R17, R13, R4, RZ ;  /* 0x000000040d117227 */ /* 0x004fe200078e00ff */
[----:B------:R-:W-:-:S03]  /*14f0*/  SEL R18, R3, R18, !P2 ;  /* 0x0000001203127207 */ /* 0x000fc60005000000 */
[----:B------:R-:W-:Y:S01]  /*1500*/  IMAD.HI.U32 R8, R16, R4, RZ ;  /* 0x0000000410087227 */ /* 0x000fe200078e00ff */
[----:B------:R-:W-:-:S04]  /*1510*/  @P0 SHF.R.U32.HI R13, RZ, R5, R17 ;  /* 0x00000005ff0d0219 */ /* 0x000fc80000011611 */
[----:B------:R-:W-:Y:S01]  /*1520*/  @P0 SHF.R.U32.HI R16, RZ, R5, R8 ;  /* 0x00000005ff100219 */ /* 0x000fe20000011608 */
[----:B------:R-:W-:-:S04]  /*1530*/  IMAD R13, R13, R11, RZ ;  /* 0x0000000b0d0d7224 */ /* 0x000fc800078e02ff */
[----:B------:R-:W-:Y:S01]  /*1540*/  IMAD R8, R16, R11, RZ ;  /* 0x0000000b10087224 */ /* 0x000fe200078e02ff */
[----:B------:R-:W-:-:S04]  /*1550*/  ISETP.GE.AND P1, PT, R7, R13, PT ;  /* 0x0000000d0700720c */ /* 0x000fc80003f26270 */
[----:B------:R-:W-:Y:S01]  /*1560*/  ISETP.GE.OR P1, PT, R18, R8, P1 ;  /* 0x000000081200720c */ /* 0x000fe20000f26670 */
[----:B------:R-:W-:-:S05]  /*1570*/  IMAD.HI.U32 R8, R7, R4, RZ ;  /* 0x0000000407087227 */ /* 0x000fca00078e00ff */
[----:B------:R-:W-:-:S04]  /*1580*/  SHF.R.U32.HI R8, RZ, R5, R8 ;  /* 0x00000005ff087219 */ /* 0x000fc80000011608 */
[----:B------:R-:W-:-:S03]  /*1590*/  SEL R8, R7, R8, !P0 ;  /* 0x0000000807087207 */ /* 0x000fc60004000000 */
[----:B------:R-:W-:Y:S01]  /*15a0*/  @!P1 IMAD.HI.U32 R9, R18, R4, RZ ;  /* 0x0000000412099227 */ /* 0x000fe200078e00ff */
[----:B------:R-:W-:-:S04]  /*15b0*/  IADD3 R4, PT, PT, -R8, RZ, RZ ;  /* 0x000000ff08047210 */ /* 0x000fc80007ffe1ff */
[----:B------:R-:W-:Y:S01]  /*15c0*/  @!P1 SHF.R.U32.HI R5, RZ, R5, R9 ;  /* 0x00000005ff059219 */ /* 0x000fe20000011609 */
[----:B------:R-:W-:Y:S01]  /*15d0*/  IMAD R4, R11, R4, R7 ;  /* 0x000000040b047224 */ /* 0x000fe200078e0207 */
[----:B------:R-:W-:Y:S02]  /*15e0*/  IADD3 R9, PT, PT, -R7, RZ, RZ ;  /* 0x000000ff07097210 */ /* 0x000fe40007ffe1ff */
[----:B------:R-:W-:-:S03]  /*15f0*/  @!P1 SEL R5, R18, R5, !P0 ;  /* 0x0000000512059207 */ /* 0x000fc60004000000 */
[----:B------:R-:W-:Y:S02]  /*1600*/  IMAD R9, R6, R9, R15 ;  /* 0x0000000906097224 */ /* 0x000fe400078e020f */
[--C-:B------:R-:W-:Y:S02]  /*1610*/  @!P1 IMAD.IADD R8, R8, 0x1, -R5.reuse ;  /* 0x0000000108089824 */ /* 0x100fe400078e0a05 */
[----:B------:R-:W-:Y:S01]  /*1620*/  @!P1 IMAD R5, R4, R16, R5 ;  /* 0x0000001004059224 */ /* 0x000fe200078e0205 */
[----:B------:R-:W-:Y:S01]  /*1630*/  IADD3 R4, PT, PT, -R18, RZ, RZ ;  /* 0x000000ff12047210 */ /* 0x000fe20007ffe1ff */
[----:B------:R-:W-:Y:S02]  /*1640*/  @!P1 IMAD R7, R8, R11, R18 ;  /* 0x0000000b08079224 */ /* 0x000fe400078e0212 */
[----:B------:R-:W-:Y:S02]  /*1650*/  @!P1 IMAD.MOV.U32 R18, RZ, RZ, R5 ;  /* 0x000000ffff129224 */ /* 0x000fe400078e0005 */
[----:B------:R-:W-:-:S02]  /*1660*/  IMAD R4, R14, R4, R3 ;  /* 0x000000040e047224 */ /* 0x000fc400078e0203 */
[----:B------:R-:W-:Y:S02]  /*1670*/  IMAD R15, R7, R6, R9 ;  /* 0x00000006070f7224 */ /* 0x000fe400078e0209 */
[----:B------:R-:W-:Y:S02]  /*1680*/  IMAD R14, R18, R14, R4 ;  /* 0x0000000e120e7224 */ /* 0x000fe400078e0204 */
.L_x_19:
[----:B------:R-:W-:Y:S05]  /*1690*/  BRA.U UP3, `(.L_x_20) ;  /* 0x0000000103407547 */ /* 0x000fea000b800000 */
[----:B------:R-:W1:Y:S08]  /*16a0*/  LDC.64 R6, c[0x0][0xb10] ;  /* 0x0002c400ff067b82 */ /* 0x000e700000000a00 */
[----:B------:R-:W2:Y:S08]  /*16b0*/  LDC.64 R4, c[0x0][0xb18] ;  /* 0x0002c600ff047b82 */ /* 0x000eb00000000a00 */
[----:B------:R-:W3:Y:S08]  /*16c0*/  LDC R8, c[0x0][0xb20] ;  /* 0x0002c800ff087b82 */ /* 0x000ef00000000800 */
[----:B------:R-:W4:Y:S01]  /*16d0*/  LDC R9, c[0x0][0xb0c] ;  /* 0x0002c300ff097b82 */ /* 0x000f220000000800 */
[----:B-1----:R-:W-:-:S05]  /*16e0*/  IMAD.HI.U32 R6, R14, R6, RZ ;  /* 0x000000060e067227 */ /* 0x002fca00078e00ff */
[----:B------:R-:W-:Y:S01]  /*16f0*/  SHF.R.U32.HI R6, RZ, R7, R6 ;  /* 0x00000007ff067219 */ /* 0x000fe20000011606 */
[----:B--2---:R-:W-:Y:S01]  /*1700*/  IMAD.HI.U32 R5, R15, R5, RZ ;  /* 0x000000050f057227 */ /* 0x004fe200078e00ff */
[----:B------:R-:W-:-:S04]  /*1710*/  ISETP.NE.AND P0, PT, R4, 0x1, PT ;  /* 0x000000010400780c */ /* 0x000fc80003f05270 */
[----:B---3--:R-:W-:-:S04]  /*1720*/  SHF.R.U32.HI R5, RZ, R8, R5 ;  /* 0x00000008ff057219 */ /* 0x008fc80000011605 */
[----:B------:R-:W-:Y:S02]  /*1730*/  SEL R5, R15, R5, !P0 ;  /* 0x000000050f057207 */ /* 0x000fe40004000000 */
[----:B----4-:R-:W-:-:S04]  /*1740*/  ISETP.NE.AND P1, PT, R9, 0x1, PT ;  /* 0x000000010900780c */ /* 0x010fc80003f25270 */
[----:B------:R-:W-:-:S05]  /*1750*/  SEL R7, R14, R6, !P1 ;  /* 0x000000060e077207 */ /* 0x000fca0004800000 */
[----:B------:R-:W-:Y:S02]  /*1760*/  IMAD.IADD R6, R5, 0x1, -R7 ;  /* 0x0000000105067824 */ /* 0x000fe400078e0a07 */
[----:B------:R-:W-:Y:S02]  /*1770*/  IMAD.IADD R5, R7, 0x1, -R5 ;  /* 0x0000000107057824 */ /* 0x000fe400078e0a05 */
[----:B------:R-:W-:Y:S02]  /*1780*/  IMAD R14, R6, R9, R14 ;  /* 0x00000009060e7224 */ /* 0x000fe400078e020e */
[----:B------:R-:W-:Y:S02]  /*1790*/  IMAD R15, R5, R4, R15 ;  /* 0x00000004050f7224 */ /* 0x000fe400078e020f */
.L_x_20:
[----:B------:R-:W-:Y:S05]  /*17a0*/  BRA.U !UP1, `(.L_x_21) ;  /* 0x00000001090c7547 */ /* 0x000fea000b800000 */
[----:B------:R-:W-:Y:S01]  /*17b0*/  UCGABAR_WAIT ;  /* 0x0000000000007dc7 */ /* 0x000fe20008000000 */
[----:B------:R-:W-:Y:S01]  /*17c0*/  CCTL.IVALL ;  /* 0x00000000ff00798f */ /* 0x000fe20002000000 */
[----:B------:R-:W-:Y:S05]  /*17d0*/  BRA `(.L_x_22) ;  /* 0x0000000000047947 */ /* 0x000fea0003800000 */
.L_x_21:
[----:B------:R-:W-:Y:S06]  /*17e0*/  BAR.SYNC.DEFER_BLOCKING 0x0 ;  /* 0x0000000000007b1d */ /* 0x000fec0000010000 */
.L_x_22:
[----:B------:R-:W-:Y:S05]  /*17f0*/  BRA.U UP2, `(.L_x_23) ;  /* 0x0000001d02b87547 */ /* 0x000fea000b800000 */
[----:B------:R-:W1:Y:S01]  /*1800*/  LDCU UR15, c[0x0][0x38c] ;  /* 0x00007180ff0f77ac */ /* 0x000e620008000800 */
[----:B------:R-:W2:Y:S01]  /*1810*/  LDC R8, c[0x0][0x370] ;  /* 0x0000dc00ff087b82 */ /* 0x000ea20000000800 */
[----:B------:R-:W-:Y:S02]  /*1820*/  IMAD.SHL.U32 R18, R3, 0x40, RZ ;  /* 0x0000004003127824 */ /* 0x000fe400078e00ff */
[----:B------:R-:W-:Y:S01]  /*1830*/  HFMA2 R16, -RZ, RZ, 0, 0 ;  /* 0x00000000ff107431 */ /* 0x000fe200000001ff */
[----:B------:R-:W-:Y:S01]  /*1840*/  UISETP.NE.AND UP1, UPT, UR10, URZ, UPT ;  /* 0x000000ff0a00728c */ /* 0x000fe2000bf25270 */
[----:B------:R-:W-:Y:S01]  /*1850*/  ISETP.NE.AND P4, PT, R2, RZ, P5 ;  /* 0x000000ff0200720c */ /* 0x000fe20002f85270 */
[----:B------:R-:W-:Y:S01]  /*1860*/  IMAD.MOV.U32 R17, RZ, RZ, 0x1 ;  /* 0x00000001ff117424 */ /* 0x000fe200078e00ff */
[----:B------:R-:W-:Y:S01]  /*1870*/  CS2R R12, SRZ ;  /* 0x00000000000c7805 */ /* 0x000fe2000001ff00 */
[----:B------:R-:W-:Y:S01]  /*1880*/  IMAD.MOV.U32 R11, RZ, RZ, 0x1 ;  /* 0x00000001ff0b7424 */ /* 0x000fe200078e00ff */
[----:B------:R-:W3:Y:S01]  /*1890*/  LDC R0, c[0x0][0x374] ;  /* 0x0000dd00ff007b82 */ /* 0x000ee20000000800 */
[----:B------:R-:W-:Y:S01]  /*18a0*/  LOP3.LUT R18, R18, 0x40, RZ, 0xc0, !PT ;  /* 0x0000004012127812 */ /* 0x000fe200078ec0ff */
[----:B------:R-:W4:Y:S01]  /*18b0*/  LDCU.64 UR24, c[0x0][0x348] ;  /* 0x00006900ff1877ac */ /* 0x000f220008000a00 */
[----:B------:R-:W-:Y:S01]  /*18c0*/  USEL UR7, UR7, 0x2, UP1 ;  /* 0x0000000207077887 */ /* 0x000fe20008800000 */
[----:B------:R-:W-:Y:S01]  /*18d0*/  UMOV UR13, URZ ;  /* 0x000000ff000d7c82 */ /* 0x000fe20008000000 */
[----:B-1----:R-:W-:-:S04]  /*18e0*/  UIADD3 UR4, UPT, UPT, UR15, 0x3f, URZ ;  /* 0x0000003f0f047890 */ /* 0x002fc8000fffe0ff */
[----:B------:R-:W-:-:S04]  /*18f0*/  USHF.R.S32.HI UR22, URZ, 0x1f, UR4 ;  /* 0x0000001fff167899 */ /* 0x000fc80008011404 */
[----:B------:R-:W-:Y:S02]  /*1900*/  ULEA.HI UR22, UR22, UR4, URZ, 0x6 ;  /* 0x0000000416167291 */ /* 0x000fe4000f8f30ff */
[----:B------:R-:W-:Y:S02]  /*1910*/  UIADD3 UR4, UPT, UPT, UR15, -0x1, URZ ;  /* 0xffffffff0f047890 */ /* 0x000fe4000fffe0ff */
[----:B------:R-:W-:Y:S02]  /*1920*/  USHF.R.S32.HI UR22, URZ, 0x6, UR22 ;  /* 0x00000006ff167899 */ /* 0x000fe40008011416 */
[----:B------:R-:W-:Y:S02]  /*1930*/  UISETP.GE.U32.AND UP2, UPT, UR4, -0x7f, UPT ;  /* 0xffffff810400788c */ /* 0x000fe4000bf46070 */
[----:B------:R-:W-:Y:S02]  /*1940*/  UISETP.LT.U32.AND UP0, UPT, UR22, 0x1a, UPT ;  /* 0x0000001a1600788c */ /* 0x000fe4000bf01070 */
[----:B------:R-:W-:-:S02]  /*1950*/  UIADD3 UR15, UPT, UPT, UR15, 0x7e, URZ ;  /* 0x0000007e0f0f7890 */ /* 0x000fc4000fffe0ff */
[----:B------:R-:W-:-:S04]  /*1960*/  USEL UR21, UR22, 0x1a, UP0 ;  /* 0x0000001a16157887 */ /* 0x000fc80008000000 */
[----:B------:R-:W-:Y:S02]  /*1970*/  UIADD3 UR6, UPT, UPT, UR21, -0x1, URZ ;  /* 0xffffffff15067890 */ /* 0x000fe4000fffe0ff */
[----:B------:R-:W-:Y:S02]  /*1980*/  @UP2 UIADD3 UR6, UPT, UPT, UR21, URZ, URZ ;  /* 0x000000ff15062290 */ /* 0x000fe4000fffe0ff */
[----:B------:R-:W-:Y:S02]  /*1990*/  UIADD3 UR14, UPT, UPT, UR22, -UR21, URZ ;  /* 0x80000015160e7290 */ /* 0x000fe4000fffe0ff */
[----:B------:R-:W-:Y:S02]  /*19a0*/  UIADD3 UR5, UPT, UPT, UR6, 0x1, URZ ;  /* 0x0000000106057890 */ /* 0x000fe4000fffe0ff */
[----:B--2-4-:R-:W-:-:S12]  /*19b0*/  UIADD3 UR6, UPT, UPT, -UR6, URZ, URZ ;  /* 0x000000ff06067290 */ /* 0x014fd8000fffe1ff */
.L_x_43:
[----:B------:R-:W-:Y:S01]  /*19c0*/  UISETP.NE.AND UP0, UPT, UR37, URZ, UPT ;  /* 0x000000ff2500728c */ /* 0x000fe2000bf05270 */
[----:B------:R-:W1:Y:S08]  /*19d0*/  S2UR UR37, SR_CgaCtaId ;  /* 0x00000000002579c3 */ /* 0x000e700000008800 */
[----:B------:R-:W-:Y:S05]  /*19e0*/  BRA.U UP0, `(.L_x_24) ;  /* 0x0000000100347547 */ /* 0x000fea000b800000 */
[----:B------:R-:W2:Y:S01]  /*19f0*/  S2R R2, SR_CgaCtaId ;  /* 0x0000000000027919 */ /* 0x000ea20000008800 */
[----:B------:R-:W-:-:S04]  /*1a00*/  MOV R3, 0x400 ;  /* 0x0000040000037802 */ /* 0x000fc80000000f00 */
[----:B--2---:R-:W-:Y:S02]  /*1a10*/  LEA R2, R2, R3, 0x18 ;  /* 0x0000000302027211 */ /* 0x004fe400078ec0ff */
[----:B------:R-:W-:-:S03]  /*1a20*/  SHF.L.U32 R3, R11, 0x1f, RZ ;  /* 0x0000001f0b037819 */ /* 0x000fc600000006ff */
[----:B------:R-:W-:-:S04]  /*1a30*/  IMAD R2, R12, 0x8, R2 ;  /* 0x000000080c027824 */ /* 0x000fc800078e0202 */
[----:B------:R-:W2:Y:S02]  /*1a40*/  SYNCS.PHASECHK.TRANS64.TRYWAIT P0, [R2+URZ+0x240], R3 ;  /* 0x00024003020075a7 */ /* 0x000ea400080011ff */
[----:B--2---:R-:W-:Y:S05]  /*1a50*/  @!P0 BRA `(.L_x_25) ;  /* 0x0000006c00fc8947 */ /* 0x004fea0003800000 */
.L_x_148:
[----:B------:R-:W-:Y:S01]  /*1a60*/  VIADD R12, R12, 0x1 ;  /* 0x000000010c0c7836 */ /* 0x000fe20000000000 */
[----:B------:R2:W-:Y:S04]  /*1a70*/  SYNCS.ARRIVE.TRANS64.A1T0 RZ, [R2+URZ+0x230], RZ ;  /* 0x000230ff02ff79a7 */ /* 0x0005e800081000ff */
[----:B------:R-:W-:-:S04]  /*1a80*/  ISETP.NE.AND P0, PT, R12, 0x2, PT ;  /* 0x000000020c00780c */ /* 0x000fc80003f05270 */
[----:B------:R-:W-:Y:S02]  /*1a90*/  SEL R12, R12, RZ, P0 ;  /* 0x000000ff0c0c7207 */ /* 0x000fe40000000000 */
[----:B--2---:R-:W-:-:S04]  /*1aa0*/  SEL R2, RZ, 0x1, P0 ;  /* 0x00000001ff027807 */ /* 0x004fc80000000000 */
[----:B------:R-:W-:-:S07]  /*1ab0*/  LOP3.LUT R11, R11, R2, RZ, 0x3c, !PT ;  /* 0x000000020b0b7212 */ /* 0x000fce00078e3cff */
.L_x_24:
[----:B------:R-:W-:Y:S01]  /*1ac0*/  UMOV UR4, 0x400 ;  /* 0x0000040000047882 */ /* 0x000fe20000000000 */
[----:B------:R-:W-:Y:S01]  /*1ad0*/  SHF.L.U32 R2, R17, 0x1f, RZ ;  /* 0x0000001f11027819 */ /* 0x000fe200000006ff */
[----:B-1----:R-:W-:Y:S01]  /*1ae0*/  ULEA UR4, UR37, UR4, 0x18 ;  /* 0x0000000425047291 */ /* 0x002fe2000f8ec0ff */
[C---:B------:R-:W-:Y:S01]  /*1af0*/  R2UR UR9, R18.reuse ;  /* 0x00000000120972ca */ /* 0x040fe200000e0000 */
[----:B------:R-:W-:Y:S01]  /*1b00*/  UISETP.GE.U32.AND UP0, UPT, UR15, 0x7f, UPT ;  /* 0x0000007f0f00788c */ /* 0x000fe2000bf06070 */
[----:B------:R-:W-:Y:S01]  /*1b10*/  R2UR UR11, R18 ;  /* 0x00000000120b72ca */ /* 0x000fe200000e0000 */
[----:B------:R-:W-:Y:S01]  /*1b20*/  ULEA UR8, UR13, UR4, 0x3 ;  /* 0x000000040d087291 */ /* 0x000fe2000f8e18ff */
[----:B------:R-:W-:-:S08]  /*1b30*/  UMOV UR23, URZ ;  /* 0x000000ff00177c82 */ /* 0x000fd00008000000 */
[----:B------:R1:W2:Y:S01]  /*1b40*/  SYNCS.PHASECHK.TRANS64.TRYWAIT P0, [UR8+0xd0], R2 ;  /* 0x0000d002ff0075a7 */ /* 0x0002a20008001108 */
[----:B------:R-:W-:-:S13]  /*1b50*/  R2UR UR8, R15 ;  /* 0x000000000f0872ca */ /* 0x000fda00000e0000 */
[----:B------:R-:W-:Y:S01]  /*1b60*/  ULEA UR11, UR8, UR11, 0x7 ;  /* 0x0000000b080b7291 */ /* 0x000fe2000f8e38ff */
[----:B-1----:R-:W-:-:S05]  /*1b70*/  LEA.HI R2, R14, R14, RZ, 0x1 ;  /* 0x0000000e0e027211 */ /* 0x002fca00078f08ff */
[----:B------:R-:W-:-:S05]  /*1b80*/  IMAD.SHL.U32 R2, R2, 0x40, RZ ;  /* 0x0000004002027824 */ /* 0x000fca00078e00ff */
[----:B------:R-:W-:-:S13]  /*1b90*/  R2UR UR35, R2 ;  /* 0x00000000022372ca */ /* 0x000fda00000e0000 */
[----:B------:R-:W-:Y:S01]  /*1ba0*/  ULOP3.LUT UR35, UR9, 0xffffff80, UR35, 0xf8, !UPT ;  /* 0xffffff8009237892 */ /* 0x000fe2000f8ef823 */
[----:B------:R-:W-:Y:S11]  /*1bb0*/  BRA.U !UP0, `(.L_x_26) ;  /* 0x0000000108bc7547 */ /* 0x000ff6000b800000 */
[----:B------:R-:W-:Y:S01]  /*1bc0*/  UMOV UR16, UR6 ;  /* 0x0000000600107c82 */ /* 0x000fe20008000000 */
[----:B------:R-:W-:Y:S01]  /*1bd0*/  UMOV UR17, UR13 ;  /* 0x0000000d00117c82 */ /* 0x000fe20008000000 */
[----:B------:R-:W-:-:S05]  /*1be0*/  UMOV UR34, URZ ;  /* 0x000000ff00227c82 */ /* 0x000fca0008000000 */
.L_x_32:
[----:B------:R-:W-:Y:S01]  /*1bf0*/  ULEA UR33, UR17, UR4, 0x3 ;  /* 0x0000000411217291 */ /* 0x000fe2000f8e18ff */
[----:B------:R-:W-:Y:S01]  /*1c00*/  @P5 MOV R3, 0x4000 ;  /* 0x0000400000035802 */ /* 0x000fe20000000f00 */
[----:B-12-4-:R-:W-:Y:S10]  /*1c10*/  @P0 BRA `(.L_x_27) ;  /* 0x00000000000c0947 */ /* 0x016ff40003800000 */
[----:B------:R-:W-:-:S04]  /*1c20*/  SHF.L.U32 R4, R17, 0x1f, RZ ;  /* 0x0000001f11047819 */ /* 0x000fc800000006ff */
[----:B------:R-:W1:Y:S02]  /*1c30*/  SYNCS.PHASECHK.TRANS64.TRYWAIT P0, [UR33+0xd0], R4 ;  /* 0x0000d004ff0075a7 */ /* 0x000e640008001121 */
[----:B-1----:R-:W-:Y:S05]  /*1c40*/  @!P0 BRA `(.L_x_28) ;  /* 0x0000006c00948947 */ /* 0x002fea0003800000 */
.L_x_27:
[----:B------:R2:W-:Y:S01]  /*1c50*/  @P5 SYNCS.ARRIVE.TRANS64 RZ, [UR33], R3 ;  /* 0x00000003ffff59a7 */ /* 0x0005e20008000021 */
[----:B------:R-:W-:Y:S02]  /*1c60*/  ULOP3.LUT UR8, UR7, 0x2, URZ, 0xfc, !UPT ;  /* 0x0000000207087892 */ /* 0x000fe4000f8efcff */
[----:B------:R-:W-:Y:S02]  /*1c70*/  UIADD3 UR16, UPT, UPT, UR16, 0x1, URZ ;  /* 0x0000000110107890 */ /* 0x000fe4000fffe0ff */
[----:B------:R-:W-:Y:S02]  /*1c80*/  UISETP.NE.AND UP0, UPT, UR8, 0x2, UPT ;  /* 0x000000020800788c */ /* 0x000fe4000bf05270 */
[----:B------:R-:W-:-:S07]  /*1c90*/  UISETP.NE.AND UP2, UPT, UR16, 0x1, UPT ;  /* 0x000000011000788c */ /* 0x000fce000bf45270 */
[----:B------:R-:W-:Y:S05]  /*1ca0*/  BRA.U UP0, `(.L_x_29) ;  /* 0x0000000100047547 */ /* 0x000fea000b800000 */
[----:B------:R-:W-:Y:S05]  /*1cb0*/  BPT.TRAP 0x1 ;  /* 0x000000040000795c */ /* 0x000fea0000300000 */
.L_x_29:
[----:B------:R-:W-:Y:S04]  /*1cc0*/  BSSY.RECONVERGENT B0, `(.L_x_30) ;  /* 0x0000003000007945 */ /* 0x000fe80003800200 */
[----:B------:R-:W-:Y:S05]  /*1cd0*/  @!P4 BRA `(.L_x_31) ;  /* 0x000000000004c947 */ /* 0x000fea0003800000 */
[----:B------:R-:W-:Y:S05]  /*1ce0*/  BPT.TRAP 0x1 ;  /* 0x000000040000795c */ /* 0x000fea0000300000 */
.L_x_31:
[----:B------:R-:W-:Y:S05]  /*1cf0*/  BSYNC.RECONVERGENT B0 ;  /* 0x0000000000007941 */ /* 0x000fea0003800200 */
.L_x_30:
[----:B------:R-:W-:Y:S02]  /*1d00*/  UIADD3 UR13, UPT, UPT, UR17, 0x1, URZ ;  /* 0x00000001110d7890 */ /* 0x000fe4000fffe0ff */
[----:B------:R-:W-:Y:S02]  /*1d10*/  UIADD3 UR28, UP1, UPT, UR24, 0x80, URZ ;  /* 0x00000080181c7890 */ /* 0x000fe4000ff3e0ff */
[----:B------:R-:W-:Y:S02]  /*1d20*/  UISETP.NE.AND UP0, UPT, UR13, 0x1a, UPT ;  /* 0x0000001a0d00788c */ /* 0x000fe4000bf05270 */
[----:B------:R-:W-:Y:S02]  /*1d30*/  ULOP3.LUT UR33, UR33, 0xfefffff8, URZ, 0xc0, !UPT ;  /* 0xfefffff821217892 */ /* 0x000fe4000f8ec0ff */
[----:B------:R-:W-:Y:S02]  /*1d40*/  USEL UR9, URZ, 0x1, UP0 ;  /* 0x00000001ff097887 */ /* 0x000fe40008000000 */
[----:B------:R-:W-:-:S02]  /*1d50*/  USEL UR13, UR13, URZ, UP0 ;  /* 0x000000ff0d0d7287 */ /* 0x000fc40008000000 */
[----:B------:R-:W-:Y:S02]  /*1d60*/  UIADD3 UR26, UP0, UPT, UR24, 0x180, URZ ;  /* 0x00000180181a7890 */ /* 0x000fe4000ff1e0ff */
[----:B------:R-:W-:Y:S01]  /*1d70*/  ULEA UR8, UR13, UR4, 0x3 ;  /* 0x000000040d087291 */ /* 0x000fe2000f8e18ff */
[----:B------:R-:W-:Y:S01]  /*1d80*/  LOP3.LUT R17, R17, UR9, RZ, 0x3c, !PT ;  /* 0x0000000911117c12 */ /* 0x000fe2000f8e3cff */
[----:B------:R-:W-:Y:S02]  /*1d90*/  UIADD3.X UR29, UPT, UPT, URZ, UR25, URZ, UP1, !UPT ;  /* 0x00000019ff1d7290 */ /* 0x000fe40008ffe4ff */
[----:B------:R-:W-:Y:S01]  /*1da0*/  UIADD3.X UR27, UPT, UPT, URZ, UR25, URZ, UP0, !UPT ;  /* 0x00000019ff1b7290 */ /* 0x000fe200087fe4ff */
[----:B-1----:R-:W-:Y:S01]  /*1db0*/  SHF.L.U32 R2, R17, 0x1f, RZ ;  /* 0x0000001f11027819 */ /* 0x002fe200000006ff */
[----:B------:R-:W-:Y:S01]  /*1dc0*/  UMOV UR18, 0x0 ;  /* 0x0000000000127882 */ /* 0x000fe20000000000 */
[----:B------:R-:W-:Y:S01]  /*1dd0*/  UMOV UR19, 0x10000000 ;  /* 0x1000000000137882 */ /* 0x000fe20000000000 */
[----:B------:R-:W-:Y:S01]  /*1de0*/  UMOV UR10, UR34 ;  /* 0x00000022000a7c82 */ /* 0x000fe20008000000 */
[----:B------:R1:W4:Y:S01]  /*1df0*/  SYNCS.PHASECHK.TRANS64.TRYWAIT P0, [UR8+0xd0], R2 ;  /* 0x0000d002ff0075a7 */ /* 0x0003220008001108 */
[----:B------:R-:W-:Y:S01]  /*1e00*/  ULEA UR8, UR17, UR4, 0xc ;  /* 0x0000000411087291 */ /* 0x000fe2000f8e60ff */
[----:B------:R-:W-:Y:S01]  /*1e10*/  UMOV UR12, UR36 ;  /* 0x00000024000c7c82 */ /* 0x000fe20008000000 */
[----:B------:R-:W-:-:S02]  /*1e20*/  UMOV UR9, UR33 ;  /* 0x0000002100097c82 */ /* 0x000fc40008000000 */
[----:B------:R-:W-:Y:S02]  /*1e30*/  UIADD3 UR32, UPT, UPT, UR8, 0x4400, URZ ;  /* 0x0000440008207890 */ /* 0x000fe4000fffe0ff */
[----:B------:R-:W-:Y:S01]  /*1e40*/  UIADD3 UR8, UPT, UPT, UR8, 0x1e400, URZ ;  /* 0x0001e40008087890 */ /* 0x000fe2000fffe0ff */
[----:B------:R-:W-:Y:S01]  /*1e50*/  UMOV UR23, UR5 ;  /* 0x0000000500177c82 */ /* 0x000fe20008000000 */
[----:B------:R-:W-:-:S05]  /*1e60*/  UMOV UR17, UR13 ;  /* 0x0000000d00117c82 */ /* 0x000fca0008000000 */
[----:B------:R2:W-:Y:S02]  /*1e70*/  UTMALDG.3D.2CTA [UR32], [UR28], desc[UR18] ;  /* 0x000012201c0075b4 */ /* 0x0005e40008211000 */
[----:B------:R1:W-:Y:S01]  /*1e80*/  UTMALDG.3D.2CTA [UR8], [UR26], desc[UR18] ;  /* 0x000012081a0075b4 */ /* 0x0003e20008211000 */
[----:B--2---:R-:W-:Y:S01]  /*1e90*/  UIADD3 UR34, UPT, UPT, UR34, 0x40, URZ ;  /* 0x0000004022227890 */ /* 0x004fe2000fffe0ff */
[----:B------:R-:W-:Y:S11]  /*1ea0*/  BRA.U UP2, `(.L_x_32) ;  /* 0xfffffffd02507547 */ /* 0x000ff6000b83ffff */
.L_x_26:
[----:B--2-4-:R-:W-:Y:S01]  /*1eb0*/  PLOP3.LUT P0, PT, PT, PT, UP5, 0x80, 0x8 ;  /* 0x000000000008781c */ /* 0x014fe20003f0f058 */
[----:B-1----:R-:W-:Y:S01]  /*1ec0*/  ULEA UR8, UR13, UR4, 0x3 ;  /* 0x000000040d087291 */ /* 0x002fe2000f8e18ff */
[----:B------:R-:W-:Y:S01]  /*1ed0*/  SHF.L.U32 R2, R17, 0x1f, RZ ;  /* 0x0000001f11027819 */ /* 0x000fe200000006ff */
[----:B------:R-:W-:-:S10]  /*1ee0*/  UISETP.GT.AND UP0, UPT, UR22, UR21, UPT ;  /* 0x000000151600728c */ /* 0x000fd4000bf04270 */
[----:B------:R-:W-:Y:S01]  /*1ef0*/  @!P0 SYNCS.ARRIVE.TRANS64.A1T0 RZ, [UR4+0x1c8], RZ ;  /* 0x0001c8ffffff89a7 */ /* 0x000fe20008100004 */
[----:B------:R1:W2:Y:S01]  /*1f00*/  SYNCS.PHASECHK.TRANS64.TRYWAIT P0, [UR8+0xd0], R2 ;  /* 0x0000d002ff0075a7 */ /* 0x0002a20008001108 */
[----:B------:R-:W-:Y:S05]  /*1f10*/  BRA.U !UP0, `(.L_x_33) ;  /* 0x0000000108bc7547 */ /* 0x000fea000b800000 */
[----:B------:R-:W-:Y:S01]  /*1f20*/  UIADD3 UR26, UPT, UPT, UR14, UR23, URZ ;  /* 0x000000170e1a7290 */ /* 0x000fe2000fffe0ff */
[----:B------:R-:W-:-:S11]  /*1f30*/  UMOV UR27, UR13 ;  /* 0x0000000d001b7c82 */ /* 0x000fd60008000000 */
.L_x_39:
[----:B------:R-:W-:Y:S01]  /*1f40*/  ULEA UR17, UR27, UR4, 0x3 ;  /* 0x000000041b117291 */ /* 0x000fe2000f8e18ff */
[----:B--2---:R-:W-:Y:S01]  /*1f50*/  @P5 MOV R3, 0x4000 ;  /* 0x0000400000035802 */ /* 0x004fe20000000f00 */
[----:B-12---:R-:W-:Y:S10]  /*1f60*/  @P0 BRA `(.L_x_34) ;  /* 0x00000000000c0947 */ /* 0x006ff40003800000 */
[----:B------:R-:W-:-:S04]  /*1f70*/  SHF.L.U32 R4, R17, 0x1f, RZ ;  /* 0x0000001f11047819 */ /* 0x000fc800000006ff */
[----:B------:R-:W2:Y:S02]  /*1f80*/  SYNCS.PHASECHK.TRANS64.TRYWAIT P0, [UR17+0xd0], R4 ;  /* 0x0000d004ff0075a7 */ /* 0x000ea40008001111 */
[----:B--2---:R-:W-:Y:S05]  /*1f90*/  @!P0 BRA `(.L_x_35) ;  /* 0x0000006800d88947 */ /* 0x004fea0003800000 */
.L_x_34:
[----:B------:R2:W-:Y:S01]  /*1fa0*/  @P5 SYNCS.ARRIVE.TRANS64 RZ, [UR17], R3 ;  /* 0x00000003ffff59a7 */ /* 0x0005e20008000011 */
[----:B------:R-:W-:-:S04]  /*1fb0*/  ULOP3.LUT UR8, UR7, 0x2, URZ, 0xfc, !UPT ;  /* 0x0000000207087892 */ /* 0x000fc8000f8efcff */
[----:B------:R-:W-:-:S09]  /*1fc0*/  UISETP.NE.AND UP0, UPT, UR8, 0x2, UPT ;  /* 0x000000020800788c */ /* 0x000fd2000bf05270 */
[----:B------:R-:W-:Y:S05]  /*1fd0*/  BRA.U UP0, `(.L_x_36) ;  /* 0x0000000100047547 */ /* 0x000fea000b800000 */
[----:B------:R-:W-:Y:S05]  /*1fe0*/  BPT.TRAP 0x1 ;  /* 0x000000040000795c */ /* 0x000fea0000300000 */
.L_x_36:
[----:B------:R-:W-:Y:S04]  /*1ff0*/  BSSY.RECONVERGENT B0, `(.L_x_37) ;  /* 0x0000003000007945 */ /* 0x000fe80003800200 */
[----:B------:R-:W-:Y:S05]  /*2000*/  @!P4 BRA `(.L_x_38) ;  /* 0x000000000004c947 */ /* 0x000fea0003800000 */
[----:B------:R-:W-:Y:S05]  /*2010*/  BPT.TRAP 0x1 ;  /* 0x000000040000795c */ /* 0x000fea0000300000 */
.L_x_38:
[----:B------:R-:W-:Y:S05]  /*2020*/  BSYNC.RECONVERGENT B0 ;  /* 0x0000000000007941 */ /* 0x000fea0003800200 */
.L_x_37:
[----:B------:R-:W-:Y:S02]  /*2030*/  UIADD3 UR13, UPT, UPT, UR27, 0x1, URZ ;  /* 0x000000011b0d7890 */ /* 0x000fe4000fffe0ff */
[----:B------:R-:W-:Y:S02]  /*2040*/  UIADD3 UR32, UP1, UPT, UR24, 0x80, URZ ;  /* 0x0000008018207890 */ /* 0x000fe4000ff3e0ff */
[----:B------:R-:W-:Y:S02]  /*2050*/  UISETP.NE.AND UP0, UPT, UR13, 0x1a, UPT ;  /* 0x0000001a0d00788c */ /* 0x000fe4000bf05270 */
[----:B------:R-:W-:Y:S02]  /*2060*/  USHF.L.U32 UR18, UR23, 0x6, URZ ;  /* 0x0000000617127899 */ /* 0x000fe400080006ff */
[----:B------:R-:W-:Y:S02]  /*2070*/  USEL UR9, URZ, 0x1, UP0 ;  /* 0x00000001ff097887 */ /* 0x000fe40008000000 */
[----:B------:R-:W-:-:S02]  /*2080*/  USEL UR13, UR13, URZ, UP0 ;  /* 0x000000ff0d0d7287 */ /* 0x000fc40008000000 */
[----:B------:R-:W-:Y:S02]  /*2090*/  UIADD3 UR30, UP0, UPT, UR24, 0x180, URZ ;  /* 0x00000180181e7890 */ /* 0x000fe4000ff1e0ff */
[----:B------:R-:W-:Y:S01]  /*20a0*/  ULEA UR8, UR13, UR4, 0x3 ;  /* 0x000000040d087291 */ /* 0x000fe2000f8e18ff */
[----:B------:R-:W-:Y:S01]  /*20b0*/  LOP3.LUT R17, R17, UR9, RZ, 0x3c, !PT ;  /* 0x0000000911117c12 */ /* 0x000fe2000f8e3cff */
[----:B------:R-:W-:Y:S02]  /*20c0*/  ULOP3.LUT UR17, UR17, 0xfefffff8, URZ, 0xc0, !UPT ;  /* 0xfefffff811117892 */ /* 0x000fe4000f8ec0ff */
[----:B------:R-:W-:Y:S01]  /*20d0*/  UIADD3.X UR33, UPT, UPT, URZ, UR25, URZ, UP1, !UPT ;  /* 0x00000019ff217290 */ /* 0x000fe20008ffe4ff */
[----:B-1----:R-:W-:Y:S01]  /*20e0*/  SHF.L.U32 R2, R17, 0x1f, RZ ;  /* 0x0000001f11027819 */ /* 0x002fe200000006ff */
[----:B------:R-:W-:Y:S01]  /*20f0*/  UIADD3.X UR31, UPT, UPT, URZ, UR25, URZ, UP0, !UPT ;  /* 0x00000019ff1f7290 */ /* 0x000fe200087fe4ff */
[----:B------:R-:W-:Y:S02]  /*2100*/  UMOV UR28, 0x0 ;  /* 0x00000000001c7882 */ /* 0x000fe40000000000 */
[----:B------:R4:W1:Y:S01]  /*2110*/  SYNCS.PHASECHK.TRANS64.TRYWAIT P0, [UR8+0xd0], R2 ;  /* 0x0000d002ff0075a7 */ /* 0x0008620008001108 */
[----:B------:R-:W-:Y:S01]  /*2120*/  ULEA UR8, UR27, UR4, 0xc ;  /* 0x000000041b087291 */ /* 0x000fe2000f8e60ff */
[----:B------:R-:W-:Y:S01]  /*2130*/  UMOV UR29, 0x10000000 ;  /* 0x10000000001d7882 */ /* 0x000fe20000000000 */
[----:B------:R-:W-:-:S02]  /*2140*/  UMOV UR19, UR35 ;  /* 0x0000002300137c82 */ /* 0x000fc40008000000 */
[----:B------:R-:W-:Y:S02]  /*2150*/  UIADD3 UR16, UPT, UPT, UR8, 0x4400, URZ ;  /* 0x0000440008107890 */ /* 0x000fe4000fffe0ff */
[----:B------:R-:W-:Y:S01]  /*2160*/  UIADD3 UR8, UPT, UPT, UR8, 0x1e400, URZ ;  /* 0x0001e40008087890 */ /* 0x000fe2000fffe0ff */
[----:B------:R-:W-:Y:S01]  /*2170*/  UMOV UR20, UR36 ;  /* 0x0000002400147c82 */ /* 0x000fe20008000000 */
[----:B------:R-:W-:Y:S01]  /*2180*/  UMOV UR12, UR36 ;  /* 0x00000024000c7c82 */ /* 0x000fe20008000000 */
[----:B------:R-:W-:Y:S01]  /*2190*/  UMOV UR9, UR17 ;  /* 0x0000001100097c82 */ /* 0x000fe20008000000 */
[----:B------:R-:W-:Y:S01]  /*21a0*/  UMOV UR10, UR18 ;  /* 0x00000012000a7c82 */ /* 0x000fe20008000000 */
[----:B------:R-:W-:Y:S02]  /*21b0*/  UIADD3 UR23, UPT, UPT, UR23, 0x1, URZ ;  /* 0x0000000117177890 */ /* 0x000fe4000fffe0ff */
[----:B------:R4:W-:Y:S01]  /*21c0*/  UTMALDG.3D.2CTA [UR16], [UR32], desc[UR28] ;  /* 0x00001c10200075b4 */ /* 0x0009e20008211000 */
[----:B------:R-:W-:Y:S01]  /*21d0*/  UMOV UR27, UR13 ;  /* 0x0000000d001b7c82 */ /* 0x000fe20008000000 */
[----:B------:R-:W-:Y:S01]  /*21e0*/  UISETP.NE.AND UP0, UPT, UR23, UR26, UPT ;  /* 0x0000001a1700728c */ /* 0x000fe2000bf05270 */
[----:B------:R4:W-:Y:S08]  /*21f0*/  UTMALDG.3D.2CTA [UR8], [UR30], desc[UR28] ;  /* 0x00001c081e0075b4 */ /* 0x0009f00008211000 */
[----:B----4-:R-:W-:Y:S05]  /*2200*/  BRA.U UP0, `(.L_x_39) ;  /* 0xfffffffd004c7547 */ /* 0x010fea000b83ffff */
.L_x_33:
[C---:B-1----:R-:W-:Y:S01]  /*2210*/  LEA R2, R16.reuse, UR4, 0x3 ;  /* 0x0000000410027c11 */ /* 0x042fe2000f8e18ff */
[----:B------:R-:W-:Y:S01]  /*2220*/  NOP ;  /* 0x0000000000007918 */ /* 0x000fe20000000000 */
[----:B--2---:R-:W-:Y:S02]  /*2230*/  SHF.L.U32 R3, R13, 0x1f, RZ ;  /* 0x0000001f0d037819 */ /* 0x004fe400000006ff */
[----:B------:R-:W-:Y:S02]  /*2240*/  LEA R4, R16, UR4, 0x4 ;  /* 0x0000000410047c11 */ /* 0x000fe4000f8e20ff */
[----:B------:R-:W1:Y:S02]  /*2250*/  SYNCS.PHASECHK.TRANS64.TRYWAIT P0, [R2+URZ+0x1d0], R3 ;  /* 0x0001d003020075a7 */ /* 0x000e6400080011ff */
[----:B-1----:R-:W-:Y:S05]  /*2260*/  @!P0 BRA `(.L_x_40) ;  /* 0x00000068003c8947 */ /* 0x002fea0003800000 */
.L_x_151:
[----:B------:R-:W2:Y:S01]  /*2270*/  LDS.128 R4, [R4+0x260] ;  /* 0x0002600004047984 */ /* 0x000ea20000000c00 */
[----:B------:R-:W-:Y:S01]  /*2280*/  ISETP.GE.AND P0, PT, R40, 0x1, PT ;  /* 0x000000012800780c */ /* 0x000fe20003f06270 */
[----:B-1----:R-:W-:Y:S01]  /*2290*/  VIADD R2, R2, 0x1e0 ;  /* 0x000001e002027836 */ /* 0x002fe20000000000 */
[----:B------:R-:W-:Y:S01]  /*22a0*/  @!PT LDS RZ, [RZ] ;  /* 0x00000000fffff984 */ /* 0x000fe20000000800 */
[----:B------:R-:W-:Y:S01]  /*22b0*/  @!PT LDS RZ, [RZ] ;  /* 0x00000000fffff984 */ /* 0x000fe20000000800 */
[----:B------:R-:W-:Y:S01]  /*22c0*/  @!PT LDS RZ, [RZ] ;  /* 0x00000000fffff984 */ /* 0x000fe20000000800 */
[----:B------:R-:W-:Y:S01]  /*22d0*/  @!PT LDS RZ, [RZ] ;  /* 0x00000000fffff984 */ /* 0x000fe20000000800 */
[----:B------:R1:W-:Y:S06]  /*22e0*/  MEMBAR.ALL.CTA ;  /* 0x0000000000007992 */ /* 0x0003ec0000008000 */
[----:B-1----:R-:W1:Y:S01]  /*22f0*/  FENCE.VIEW.ASYNC.S ;  /* 0x00000000000073c6 */ /* 0x002e620000000000 */
[----:B------:R-:W-:-:S04]  /*2300*/  PRMT R2, RZ, 0x654, R2 ;  /* 0x00000654ff027816 */ /* 0x000fc80000000002 */
[----:B-1----:R1:W-:Y:S01]  /*2310*/  SYNCS.ARRIVE.TRANS64.RED.A1T0 RZ, [R2+URZ], RZ ;  /* 0x000000ff02ff79a7 */ /* 0x0023e200081004ff */
[----:B--2---:R-:W-:-:S13]  /*2320*/  LOP3.LUT P2, RZ, R6, 0x1, RZ, 0xc0, !PT ;  /* 0x0000000106ff7812 */ /* 0x004fda000784c0ff */
[----:B------:R-:W-:Y:S01]  /*2330*/  @P2 SHF.R.U32.HI R3, RZ, 0x10, R5 ;  /* 0x00000010ff032819 */ /* 0x000fe20000011605 */
[----:B------:R-:W-:Y:S01]  /*2340*/  VOTEU.ANY UP0, P2 ;  /* 0x0000000000ff7886 */ /* 0x000fe20001000100 */
[----:B------:R-:W-:Y:S02]  /*2350*/  @P2 MOV R10, R4 ;  /* 0x00000004000a2202 */ /* 0x000fe40000000f00 */
[----:B------:R-:W-:Y:S02]  /*2360*/  @P2 R2UR.BROADCAST UR8, R3 ;  /* 0x00000000030822ca */ /* 0x000fe400008e0000 */
[----:B------:R-:W-:-:S11]  /*2370*/  @P2 LOP3.LUT R9, R5, 0xffff, RZ, 0xc0, !PT ;  /* 0x0000ffff05092812 */ /* 0x000fd600078ec0ff */
[----:B------:R-:W-:Y:S01]  /*2380*/  @UP0 UMOV UR36, UR8 ;  /* 0x0000000800240c82 */ /* 0x000fe20008000000 */
[----:B-1----:R-:W-:Y:S05]  /*2390*/  @!P0 BRA `(.L_x_41) ;  /* 0x0000000000b88947 */ /* 0x002fea0003800000 */
[----:B------:R-:W3:Y:S01]  /*23a0*/  LDC.64 R4, c[0x0][0xb18] ;  /* 0x0002c600ff047b82 */ /* 0x000ee20000000a00 */
[----:B------:R-:W-:-:S07]  /*23b0*/  ISETP.NE.AND P3, PT, R40, 0x1, PT ;  /* 0x000000012800780c */ /* 0x000fce0003f65270 */
[----:B------:R-:W1:Y:S08]  /*23c0*/  LDC.64 R6, c[0x0][0xb10] ;  /* 0x0002c400ff067b82 */ /* 0x000e700000000a00 */
[----:B------:R-:W2:Y:S08]  /*23d0*/  LDC R14, c[0x0][0xb20] ;  /* 0x0002c800ff0e7b82 */ /* 0x000eb00000000800 */
[----:B------:R-:W4:Y:S01]  /*23e0*/  LDC R15, c[0x0][0xb0c] ;  /* 0x0002c300ff0f7b82 */ /* 0x000f220000000800 */
[----:B---3--:R-:W-:Y:S01]  /*23f0*/  IMAD.HI.U32 R20, R0, R5, RZ ;  /* 0x0000000500147227 */ /* 0x008fe200078e00ff */
[----:B------:R-:W-:-:S03]  /*2400*/  ISETP.NE.AND P0, PT, R4, 0x1, PT ;  /* 0x000000010400780c */ /* 0x000fc60003f05270 */
[----:B------:R-:W-:-:S03]  /*2410*/  IMAD.HI.U32 R5, R9, R5, RZ ;  /* 0x0000000509057227 */ /* 0x000fc600078e00ff */
[----:B------:R-:W3:Y:S01]  /*2420*/  LDC.64 R2, c[0x0][0xb28] ;  /* 0x0002ca00ff027b82 */ /* 0x000ee20000000a00 */
[----:B-1----:R-:W-:-:S04]  /*2430*/  IMAD.HI.U32 R21, R8, R6, RZ ;  /* 0x0000000608157227 */ /* 0x002fc800078e00ff */
[----:B------:R-:W-:Y:S01]  /*2440*/  IMAD.HI.U32 R22, R10, R6, RZ ;  /* 0x000000060a167227 */ /* 0x000fe200078e00ff */
[-C--:B------:R-:W-:Y:S02]  /*2450*/  SHF.R.U32.HI R21, RZ, R7.reuse, R21 ;  /* 0x00000007ff157219 */ /* 0x080fe40000011615 */
[-C--:B--2---:R-:W-:Y:S02]  /*2460*/  SHF.R.U32.HI R20, RZ, R14.reuse, R20 ;  /* 0x0000000eff147219 */ /* 0x084fe40000011614 */
[----:B------:R-:W-:Y:S02]  /*2470*/  SHF.R.U32.HI R5, RZ, R14, R5 ;  /* 0x0000000eff057219 */ /* 0x000fe40000011605 */
[----:B------:R-:W-:Y:S02]  /*2480*/  SEL R20, R0, R20, !P0 ;  /* 0x0000001400147207 */ /* 0x000fe40004000000 */
[----:B------:R-:W-:Y:S02]  /*2490*/  SHF.R.U32.HI R22, RZ, R7, R22 ;  /* 0x00000007ff167219 */ /* 0x000fe40000011616 */
[----:B----4-:R-:W-:-:S02]  /*24a0*/  ISETP.NE.AND P1, PT, R15, 0x1, PT ;  /* 0x000000010f00780c */ /* 0x010fc40003f25270 */
[----:B------:R-:W-:Y:S02]  /*24b0*/  SEL R5, R9, R5, !P0 ;  /* 0x0000000509057207 */ /* 0x000fe40004000000 */
[----:B------:R-:W-:Y:S02]  /*24c0*/  SEL R21, R8, R21, !P1 ;  /* 0x0000001508157207 */ /* 0x000fe40004800000 */
[----:B------:R-:W-:Y:S01]  /*24d0*/  SEL R22, R10, R22, !P1 ;  /* 0x000000160a167207 */ /* 0x000fe20004800000 */
[----:B---3--:R-:W-:-:S04]  /*24e0*/  IMAD.HI.U32 R19, R20, R2, RZ ;  /* 0x0000000214137227 */ /* 0x008fc800078e00ff */
        /* <DEDUP_REMOVED lines=10> */
[----:B------:R-:W-:-:S04]  /*2590*/  @!P0 IMAD.HI.U32 R7, R22, R2, RZ ;  /* 0x0000000216078227 */ /* 0x000fc800078e00ff */
[----:B------:R-:W-:Y:S01]  /*25a0*/  IMAD.MOV R2, RZ, RZ, -R6 ;  /* 0x000000ffff027224 */ /* 0x000fe200078e0a06 */
[----:B------:R-:W-:Y:S02]  /*25b0*/  @!P0 SHF.R.U32.HI R3, RZ, R3, R7 ;  /* 0x00000003ff038219 */ /* 0x000fe40000011607 */
[----:B------:R-:W-:Y:S01]  /*25c0*/  IADD3 R7, PT, PT, -R5, RZ, RZ ;  /* 0x000000ff05077210 */ /* 0x000fe20007ffe1ff */
[----:B------:R-:W-:Y:S01]  /*25d0*/  IMAD R2, R40, R2, R5 ;  /* 0x0000000228027224 */ /* 0x000fe200078e0205 */
        /* <DEDUP_REMOVED lines=10> */
.L_x_41:
[----:B------:R-:W1:Y:S02]  /*2680*/  LDCU UR8, c[0x0][0xb30] ;  /* 0x00016600ff0877ac */ /* 0x000e640008000800 */
[----:B-1----:R-:W-:-:S09]  /*2690*/  UISETP.NE.AND UP0, UPT, UR8, 0x1, UPT ;  /* 0x000000010800788c */ /* 0x002fd2000bf05270 */
[----:B------:R-:W-:Y:S05]  /*26a0*/  BRA.U UP0, `(.L_x_42) ;  /* 0x0000000100407547 */ /* 0x000fea000b800000 */
[----:B------:R-:W1:Y:S08]  /*26b0*/  LDC.64 R4, c[0x0][0xb10] ;  /* 0x0002c400ff047b82 */ /* 0x000e700000000a00 */
[----:B------:R-:W2:Y:S08]  /*26c0*/  LDC.64 R2, c[0x0][0xb18] ;  /* 0x0002c600ff027b82 */ /* 0x000eb00000000a00 */
[----:B------:R-:W4:Y:S08]  /*26d0*/  LDC R6, c[0x0][0xb20] ;  /* 0x0002c800ff067b82 */ /* 0x000f300000000800 */
[----:B------:R-:W3:Y:S01]  /*26e0*/  LDC R7, c[0x0][0xb0c] ;  /* 0x0002c300ff077b82 */ /* 0x000ee20000000800 */
[----:B-1----:R-:W-:-:S05]  /*26f0*/  IMAD.HI.U32 R4, R10, R4, RZ ;  /* 0x000000040a047227 */ /* 0x002fca00078e00ff */
[----:B------:R-:W-:Y:S01]  /*2700*/  SHF.R.U32.HI R4, RZ, R5, R4 ;  /* 0x00000005ff047219 */ /* 0x000fe20000011604 */
[----:B--2---:R-:W-:Y:S01]  /*2710*/  IMAD.HI.U32 R3, R9, R3, RZ ;  /* 0x0000000309037227 */ /* 0x004fe200078e00ff */
[----:B------:R-:W-:-:S04]  /*2720*/  ISETP.NE.AND P0, PT, R2, 0x1, PT ;  /* 0x000000010200780c */ /* 0x000fc80003f05270 */
[----:B----4-:R-:W-:-:S04]  /*2730*/  SHF.R.U32.HI R3, RZ, R6, R3 ;  /* 0x00000006ff037219 */ /* 0x010fc80000011603 */
[----:B------:R-:W-:Y:S02]  /*2740*/  SEL R3, R9, R3, !P0 ;  /* 0x0000000309037207 */ /* 0x000fe40004000000 */
[----:B---3--:R-:W-:-:S04]  /*2750*/  ISETP.NE.AND P1, PT, R7, 0x1, PT ;  /* 0x000000010700780c */ /* 0x008fc80003f25270 */
[----:B------:R-:W-:-:S05]  /*2760*/  SEL R4, R10, R4, !P1 ;  /* 0x000000040a047207 */ /* 0x000fca0004800000 */
[----:B------:R-:W-:Y:S02]  /*2770*/  IMAD.IADD R5, R3, 0x1, -R4 ;  /* 0x0000000103057824 */ /* 0x000fe400078e0a04 */
[----:B------:R-:W-:Y:S02]  /*2780*/  IMAD.IADD R3, R4, 0x1, -R3 ;  /* 0x0000000104037824 */ /* 0x000fe400078e0a03 */
[----:B------:R-:W-:Y:S02]  /*2790*/  IMAD R10, R5, R7, R10 ;  /* 0x00000007050a7224 */ /* 0x000fe400078e020a */
[----:B------:R-:W-:-:S07]  /*27a0*/  IMAD R9, R3, R2, R9 ;  /* 0x0000000203097224 */ /* 0x000fce00078e0209 */
.L_x_42:
[----:B------:R-:W-:Y:S01]  /*27b0*/  VIADD R16, R16, 0x1 ;  /* 0x0000000110107836 */ /* 0x000fe20000000000 */
[----:B------:R-:W-:Y:S01]  /*27c0*/  UPLOP3.LUT UP5, UPT, UPT, UPT, UPT, 0x80, 0x8 ;  /* 0x000000000008789c */ /* 0x000fe20003faf070 */
[----:B------:R-:W-:Y:S02]  /*27d0*/  IMAD.IADD R14, R10, 0x1, R97 ;  /* 0x000000010a0e7824 */ /* 0x000fe400078e0261 */
[----:B------:R-:W-:Y:S01]  /*27e0*/  IMAD.IADD R15, R9, 0x1, R96 ;  /* 0x00000001090f7824 */ /* 0x000fe200078e0260 */
[----:B------:R-:W-:-:S04]  /*27f0*/  ISETP.NE.AND P0, PT, R16, 0x2, PT ;  /* 0x000000021000780c */ /* 0x000fc80003f05270 */
[----:B------:R-:W-:Y:S02]  /*2800*/  SEL R2, RZ, 0x1, P0 ;  /* 0x00000001ff027807 */ /* 0x000fe40000000000 */
[----:B------:R-:W-:Y:S02]  /*2810*/  SEL R16, R16, RZ, P0 ;  /* 0x000000ff10107207 */ /* 0x000fe40000000000 */
[----:B------:R-:W-:Y:S01]  /*2820*/  LOP3.LUT R13, R13, R2, RZ, 0x3c, !PT ;  /* 0x000000020d0d7212 */ /* 0x000fe200078e3cff */
[----:B------:R-:W-:Y:S06]  /*2830*/  @P2 BRA `(.L_x_43) ;  /* 0xfffffff000602947 */ /* 0x000fec000383ffff */
[----:B------:R-:W-:Y:S01]  /*2840*/  UIADD3 UR4, UPT, UPT, UR4, 0xd0, URZ ;  /* 0x000000d004047890 */ /* 0x000fe2000fffe0ff */
[----:B------:R-:W-:-:S03]  /*2850*/  SHF.L.U32 R2, R17, 0x1f, RZ ;  /* 0x0000001f11027819 */ /* 0x000fc600000006ff */
[----:B------:R-:W-:-:S09]  /*2860*/  ULEA UR5, UR13, UR4, 0x3 ;  /* 0x000000040d057291 */ /* 0x000fd2000f8e18ff */
[----:B------:R-:W1:Y:S02]  /*2870*/  SYNCS.PHASECHK.TRANS64.TRYWAIT P0, [UR5], R2 ;  /* 0x00000002ff0075a7 */ /* 0x000e640008001105 */
[----:B-1----:R-:W-:Y:S05]  /*2880*/  @!P0 BRA `(.L_x_44) ;  /* 0x0000006000c88947 */ /* 0x002fea0003800000 */
.L_x_153:
[----:B------:R-:W-:-:S04]  /*2890*/  UIADD3 UR6, UPT, UPT, UR13, 0x1, URZ ;  /* 0x000000010d067890 */ /* 0x000fc8000fffe0ff */
[----:B------:R-:W-:-:S04]  /*28a0*/  UISETP.NE.AND UP0, UPT, UR6, 0x1a, UPT ;  /* 0x0000001a0600788c */ /* 0x000fc8000bf05270 */
[----:B------:R-:W-:Y:S02]  /*28b0*/  USEL UR7, URZ, 0x1, UP0 ;  /* 0x00000001ff077887 */ /* 0x000fe40008000000 */
[----:B------:R-:W-:-:S04]  /*28c0*/  USEL UR6, UR6, URZ, UP0 ;  /* 0x000000ff06067287 */ /* 0x000fc80008000000 */
[----:B------:R-:W-:Y:S01]  /*28d0*/  ULEA UR5, UR6, UR4, 0x3 ;  /* 0x0000000406057291 */ /* 0x000fe2000f8e18ff */
[----:B-1----:R-:W-:-:S04]  /*28e0*/  LOP3.LUT R2, R17, UR7, RZ, 0x3c, !PT ;  /* 0x0000000711027c12 */ /* 0x002fc8000f8e3cff */
[----:B------:R-:W-:-:S04]  /*28f0*/  SHF.L.U32 R3, R2, 0x1f, RZ ;  /* 0x0000001f02037819 */ /* 0x000fc800000006ff */
[----:B------:R-:W1:Y:S02]  /*2900*/  SYNCS.PHASECHK.TRANS64.TRYWAIT P0, [UR5], R3 ;  /* 0x00000003ff0075a7 */ /* 0x000e640008001105 */
[----:B-1----:R-:W-:Y:S05]  /*2910*/  @!P0 BRA `(.L_x_45) ;  /* 0x0000006000bc8947 */ /* 0x002fea0003800000 */
.L_x_155:
[----:B------:R-:W-:-:S04]  /*2920*/  UIADD3 UR6, UPT, UPT, UR6, 0x1, URZ ;  /* 0x0000000106067890 */ /* 0x000fc8000fffe0ff */
[----:B------:R-:W-:-:S04]  /*2930*/  UISETP.NE.AND UP0, UPT, UR6, 0x1a, UPT ;  /* 0x0000001a0600788c */ /* 0x000fc8000bf05270 */
[----:B------:R-:W-:Y:S02]  /*2940*/  USEL UR7, URZ, 0x1, UP0 ;  /* 0x00000001ff077887 */ /* 0x000fe40008000000 */
[----:B------:R-:W-:-:S04]  /*2950*/  USEL UR6, UR6, URZ, UP0 ;  /* 0x000000ff06067287 */ /* 0x000fc80008000000 */
[----:B------:R-:W-:Y:S01]  /*2960*/  ULEA UR5, UR6, UR4, 0x3 ;  /* 0x0000000406057291 */ /* 0x000fe2000f8e18ff */
[----:B------:R-:W-:-:S04]  /*2970*/  LOP3.LUT R2, R2, UR7, RZ, 0x3c, !PT ;  /* 0x0000000702027c12 */ /* 0x000fc8000f8e3cff */
[----:B-1----:R-:W-:-:S04]  /*2980*/  SHF.L.U32 R3, R2, 0x1f, RZ ;  /* 0x0000001f02037819 */ /* 0x002fc800000006ff */
[----:B------:R-:W1:Y:S02]  /*2990*/  SYNCS.PHASECHK.TRANS64.TRYWAIT P0, [UR5], R3 ;  /* 0x00000003ff0075a7 */ /* 0x000e640008001105 */
[----:B-1----:R-:W-:Y:S05]  /*29a0*/  @!P0 BRA `(.L_x_46) ;  /* 0x0000006000b08947 */ /* 0x002fea0003800000 */
.L_x_157:
        /* <DEDUP_REMOVED lines=9> */
.L_x_159:
        /* <DEDUP_REMOVED lines=9> */
.L_x_161:
        /* <DEDUP_REMOVED lines=9> */
.L_x_163:
        /* <DEDUP_REMOVED lines=9> */
.L_x_165:
        /* <DEDUP_REMOVED lines=9> */
.L_x_167:
        /* <DEDUP_REMOVED lines=9> */
.L_x_169:
        /* <DEDUP_REMOVED lines=9> */
.L_x_171:
        /* <DEDUP_REMOVED lines=9> */
.L_x_173:
        /* <DEDUP_REMOVED lines=9> */
.L_x_175:
        /* <DEDUP_REMOVED lines=9> */
.L_x_177:
        /* <DEDUP_REMOVED lines=9> */
.L_x_179:
        /* <DEDUP_REMOVED lines=9> */
.L_x_181:
        /* <DEDUP_REMOVED lines=9> */
.L_x_183:
        /* <DEDUP_REMOVED lines=9> */
.L_x_185:
        /* <DEDUP_REMOVED lines=9> */
.L_x_187:
        /* <DEDUP_REMOVED lines=9> */
.L_x_189:
        /* <DEDUP_REMOVED lines=9> */
.L_x_191:
        /* <DEDUP_REMOVED lines=9> */
.L_x_193:
        /* <DEDUP_REMOVED lines=9> */
.L_x_195:
        /* <DEDUP_REMOVED lines=9> */
.L_x_197:
        /* <DEDUP_REMOVED lines=9> */
.L_x_199:
        /* <DEDUP_REMOVED lines=9> */
.L_x_201:
[----:B------:R-:W-:-:S04]  /*3610*/  UIADD3 UR6, UPT, UPT, UR6, 0x1, URZ ;  /* 0x0000000106067890 */ /* 0x000fc8000fffe0ff */
[----:B------:R-:W-:-:S04]  /*3620*/  UISETP.NE.AND UP0, UPT, UR6, 0x1a, UPT ;  /* 0x0000001a0600788c */ /* 0x000fc8000bf05270 */
[----:B------:R-:W-:Y:S02]  /*3630*/  USEL UR5, URZ, 0x1, UP0 ;  /* 0x00000001ff057887 */ /* 0x000fe40008000000 */
[----:B------:R-:W-:-:S04]  /*3640*/  USEL UR6, UR6, URZ, UP0 ;  /* 0x000000ff06067287 */ /* 0x000fc80008000000 */
[----:B------:R-:W-:Y:S01]  /*3650*/  ULEA UR6, UR6, UR4, 0x3 ;  /* 0x0000000406067291 */ /* 0x000fe2000f8e18ff */
[----:B------:R-:W-:-:S04]  /*3660*/  LOP3.LUT R2, R2, UR5, RZ, 0x3c, !PT ;  /* 0x0000000502027c12 */ /* 0x000fc8000f8e3cff */
[----:B------:R-:W-:Y:S01]  /*3670*/  SHF.L.U32 R2, R2, 0x1f, RZ ;  /* 0x0000001f02027819 */ /* 0x000fe200000006ff */
[----:B-1-3--:R-:W-:-:S07]  /*3680*/  IMAD.U32 R0, RZ, RZ, UR6 ;  /* 0x00000006ff007e24 */ /* 0x00afce000f8e00ff */
.L_x_69:
[----:B-1----:R1:W2:Y:S02]  /*3690*/  SYNCS.PHASECHK.TRANS64.TRYWAIT P0, [R0+URZ], R2 ;  /* 0x00000002000075a7 */ /* 0x0022a400080011ff */
[----:B--2---:R-:W-:Y:S05]  /*36a0*/  @!P0 NANOSLEEP.SYNCS 0x989680 ;  /* 0x009896800000895d */ /* 0x004fea0003900000 */
[----:B------:R-:W2:Y:S02]  /*36b0*/  @!P0 SYNCS.PHASECHK.TRANS64 P0, [R0+URZ], R2 ;  /* 0x00000002000085a7 */ /* 0x000ea400080010ff */
[----:B--2---:R-:W-:Y:S05]  /*36c0*/  @P0 EXIT ;  /* 0x000000000000094d */ /* 0x004fea0003800000 */
[----:B------:R-:W-:Y:S05]  /*36d0*/  BRA `(.L_x_69) ;  /* 0xfffffffc00ec7947 */ /* 0x000fea000383ffff */
.L_x_23:
[----:B------:R-:W-:-:S04]  /*36e0*/  UISETP.NE.AND UP1, UPT, UR37, URZ, UPT ;  /* 0x000000ff2500728c */ /* 0x000fc8000bf25270 */
[----:B------:R-:W-:-:S09]  /*36f0*/  UISETP.NE.OR UP1, UPT, UR10, 0x1, UP1 ;  /* 0x000000010a00788c */ /* 0x000fd20008f25670 */
[----:B------:R-:W-:Y:S05]  /*3700*/  BRA.U UP1, `(.L_x_70) ;  /* 0x0000000501487547 */ /* 0x000fea000b800000 */
[----:B------:R-:W-:Y:S01]  /*3710*/  ISETP.GE.U32.AND P2, PT, R2, 0x2, PT ;  /* 0x000000020200780c */ /* 0x000fe20003f46070 */
[----:B------:R-:W-:Y:S01]  /*3720*/  IMAD.MOV.U32 R12, RZ, RZ, 0x1 ;  /* 0x00000001ff0c7424 */ /* 0x000fe200078e00ff */
[----:B------:R-:W-:Y:S02]  /*3730*/  CS2R R10, SRZ ;  /* 0x00000000000a7805 */ /* 0x000fe4000001ff00 */
[----:B------:R-:W-:Y:S01]  /*3740*/  CS2R R8, SRZ ;  /* 0x0000000000087805 */ /* 0x000fe2000001ff00 */
[----:B------:R-:W-:Y:S01]  /*3750*/  UMOV UR4, 0x400 ;  /* 0x0000040000047882 */ /* 0x000fe20000000000 */
[----:B------:R-:W-:Y:S01]  /*3760*/  UMOV UR6, URZ ;  /* 0x000000ff00067c82 */ /* 0x000fe20008000000 */
[----:B------:R-:W-:-:S12]  /*3770*/  ULEA UR37, UR37, UR4, 0x18 ;  /* 0x0000000425257291 */ /* 0x000fd8000f8ec0ff */
.L_x_74:
[----:B------:R-:W-:Y:S02]  /*3780*/  LEA R0, R8, UR37, 0x3 ;  /* 0x0000002508007c11 */ /* 0x000fe4000f8e18ff */
[----:B------:R-:W-:-:S03]  /*3790*/  SHF.L.U32 R4, R9, 0x1f, RZ ;  /* 0x0000001f09047819 */ /* 0x000fc600000006ff */
[----:B------:R-:W-:Y:S01]  /*37a0*/  VIADD R5, R0, 0x240 ;  /* 0x0000024000057836 */ /* 0x000fe20000000000 */
[----:B------:R-:W1:Y:S02]  /*37b0*/  SYNCS.PHASECHK.TRANS64.TRYWAIT P0, [R0+URZ+0x230], R4 ;  /* 0x00023004000075a7 */ /* 0x000e6400080011ff */
[----:B-1----:R-:W-:Y:S05]  /*37c0*/  @!P0 BRA `(.L_x_71) ;  /* 0x0000005c00508947 */ /* 0x002fea0003800000 */
.L_x_202:
[----:B------:R-:W-:Y:S01]  /*37d0*/  ULEA UR5, UR6, UR37, 0x3 ;  /* 0x0000002506057291 */ /* 0x000fe2000f8e18ff */
[----:B-1----:R-:W-:Y:S01]  /*37e0*/  PRMT R0, RZ, 0x654, R5 ;  /* 0x00000654ff007816 */ /* 0x002fe20000000005 */
[----:B------:R-:W-:Y:S01]  /*37f0*/  @!P2 IMAD.MOV.U32 R4, RZ, RZ, 0x10 ;  /* 0x00000010ff04a424 */ /* 0x000fe200078e00ff */
[----:B------:R-:W-:Y:S01]  /*3800*/  SHF.L.U32 R5, R12, 0x1f, RZ ;  /* 0x0000001f0c057819 */ /* 0x000fe200000006ff */
[----:B------:R-:W-:Y:S01]  /*3810*/  UIADD3 UR4, UPT, UPT, UR5, 0x1d0, URZ ;  /* 0x000001d005047890 */ /* 0x000fe2000fffe0ff */
[----:B------:R1:W-:Y:S05]  /*3820*/  SYNCS.ARRIVE.TRANS64.RED.A1T0 RZ, [R0+URZ], RZ ;  /* 0x000000ff00ff79a7 */ /* 0x0003ea00081004ff */
[----:B------:R-:W-:Y:S01]  /*3830*/  IMAD.U32 R6, RZ, RZ, UR4 ;  /* 0x00000004ff067e24 */ /* 0x000fe2000f8e00ff */
[----:B------:R-:W2:Y:S04]  /*3840*/  SYNCS.PHASECHK.TRANS64.TRYWAIT P0, [UR5+0x1e0], R5 ;  /* 0x0001e005ff0075a7 */ /* 0x000ea80008001105 */
[----:B------:R-:W-:Y:S01]  /*3850*/  PRMT R6, R2, 0x654, R6 ;  /* 0x0000065402067816 */ /* 0x000fe20000000006 */
[----:B-12---:R-:W-:Y:S06]  /*3860*/  @!P0 BRA `(.L_x_72) ;  /* 0x0000005c003c8947 */ /* 0x006fec0003800000 */
.L_x_204:
[----:B------:R-:W-:Y:S01]  /*3870*/  ULEA UR4, UR6, UR37, 0x4 ;  /* 0x0000002506047291 */ /* 0x000fe2000f8e20ff */
[----:B------:R-:W-:Y:S01]  /*3880*/  SEL R3, R6, R3, !P2 ;  /* 0x0000000306037207 */ /* 0x000fe20005000000 */
[----:B------:R-:W-:Y:S01]  /*3890*/  UIADD3 UR5, UPT, UPT, UR5, 0x1d0, URZ ;  /* 0x000001d005057890 */ /* 0x000fe2000fffe0ff */
[----:B-1----:R-:W-:Y:S01]  /*38a0*/  LEA R0, R11, UR37, 0x3 ;  /* 0x000000250b007c11 */ /* 0x002fe2000f8e18ff */
[----:B------:R-:W-:Y:S01]  /*38b0*/  UIADD3 UR4, UPT, UPT, UR4, 0x260, URZ ;  /* 0x0000026004047890 */ /* 0x000fe2000fffe0ff */
[----:B------:R1:W-:Y:S01]  /*38c0*/  @!P2 SYNCS.ARRIVE.TRANS64.RED RZ, [R3+URZ], R4 ;  /* 0x0000000403ffa9a7 */ /* 0x0003e200080004ff */
[----:B------:R-:W-:Y:S01]  /*38d0*/  UIADD3 UR6, UPT, UPT, UR6, 0x1, URZ ;  /* 0x0000000106067890 */ /* 0x000fe2000fffe0ff */
[----:B------:R-:W-:-:S03]  /*38e0*/  VIADD R8, R8, 0x1 ;  /* 0x0000000108087836 */ /* 0x000fc60000000000 */
[----:B------:R-:W-:Y:S02]  /*38f0*/  UISETP.NE.AND UP0, UPT, UR6, 0x2, UPT ;  /* 0x000000020600788c */ /* 0x000fe4000bf05270 */
[----:B------:R-:W-:Y:S01]  /*3900*/  ISETP.NE.AND P0, PT, R8, 0x2, PT ;  /* 0x000000020800780c */ /* 0x000fe20003f05270 */
[----:B------:R-:W-:Y:S06]  /*3910*/  UGETNEXTWORKID.BROADCAST [UR4], [UR5] ;  /* 0x00000000040073ca */ /* 0x000fec0008000100 */
[----:B------:R-:W-:Y:S02]  /*3920*/  USEL UR4, URZ, 0x1, UP0 ;  /* 0x00000001ff047887 */ /* 0x000fe40008000000 */
[----:B------:R-:W-:-:S04]  /*3930*/  USEL UR6, UR6, URZ, UP0 ;  /* 0x000000ff06067287 */ /* 0x000fc80008000000 */
[----:B------:R-:W-:Y:S02]  /*3940*/  LOP3.LUT R12, R12, UR4, RZ, 0x3c, !PT ;  /* 0x000000040c0c7c12 */ /* 0x000fe4000f8e3cff */
[----:B-1----:R-:W-:-:S04]  /*3950*/  SHF.L.U32 R4, R10, 0x1f, RZ ;  /* 0x0000001f0a047819 */ /* 0x002fc800000006ff */
[----:B------:R-:W1:Y:S02]  /*3960*/  SYNCS.PHASECHK.TRANS64.TRYWAIT P1, [R0+URZ+0x1d0], R4 ;  /* 0x0001d004000075a7 */ /* 0x000e6400080211ff */
[----:B-1----:R-:W-:Y:S05]  /*3970*/  @!P1 BRA `(.L_x_73) ;  /* 0x0000005c00109947 */ /* 0x002fea0003800000 */
.L_x_205:
[C---:B-1----:R-:W-:Y:S01]  /*3980*/  LEA R4, R11.reuse, UR37, 0x4 ;  /* 0x000000250b047c11 */ /* 0x042fe2000f8e20ff */
[----:B------:R-:W-:Y:S01]  /*3990*/  VIADD R0, R0, 0x1e0 ;  /* 0x000001e000007836 */ /* 0x000fe20000000000 */
[----:B------:R-:W-:Y:S01]  /*39a0*/  SEL R8, R8, RZ, P0 ;  /* 0x000000ff08087207 */ /* 0x000fe20000000000 */
[----:B------:R-:W-:-:S03]  /*39b0*/  VIADD R11, R11, 0x1 ;  /* 0x000000010b0b7836 */ /* 0x000fc60000000000 */
[----:B------:R-:W1:Y:S01]  /*39c0*/  LDS.128 R4, [R4+0x260] ;  /* 0x0002600004047984 */ /* 0x000e620000000c00 */
[----:B------:R-:W-:Y:S02]  /*39d0*/  PRMT R0, RZ, 0x654, R0 ;  /* 0x00000654ff007816 */ /* 0x000fe40000000000 */
[C---:B------:R-:W-:Y:S01]  /*39e0*/  ISETP.NE.AND P1, PT, R11.reuse, 0x2, PT ;  /* 0x000000020b00780c */ /* 0x040fe20003f25270 */
[----:B------:R-:W-:Y:S01]  /*39f0*/  @!PT LDS RZ, [RZ] ;  /* 0x00000000fffff984 */ /* 0x000fe20000000800 */
[----:B------:R-:W-:Y:S01]  /*3a00*/  @!PT LDS RZ, [RZ] ;  /* 0x00000000fffff984 */ /* 0x000fe20000000800 */
[----:B------:R-:W-:Y:S01]  /*3a10*/  @!PT LDS RZ, [RZ] ;  /* 0x00000000fffff984 */ /* 0x000fe20000000800 */
[----:B------:R-:W-:Y:S01]  /*3a20*/  @!PT LDS RZ, [RZ] ;  /* 0x00000000fffff984 */ /* 0x000fe20000000800 */
[----:B------:R2:W-:Y:S06]  /*3a30*/  MEMBAR.ALL.CTA ;  /* 0x0000000000007992 */ /* 0x0005ec0000008000 */
[----:B--2---:R-:W2:Y:S01]  /*3a40*/  FENCE.VIEW.ASYNC.S ;  /* 0x00000000000073c6 */ /* 0x004ea20000000000 */
[----:B------:R-:W-:Y:S01]  /*3a50*/  SEL R11, R11, RZ, P1 ;  /* 0x000000ff0b0b7207 */ /* 0x000fe20000800000 */
[----:B--2---:R2:W-:Y:S01]  /*3a60*/  SYNCS.ARRIVE.TRANS64.RED.A1T0 RZ, [R0+URZ], RZ ;  /* 0x000000ff00ff79a7 */ /* 0x0045e200081004ff */
[----:B-1----:R-:W-:-:S02]  /*3a70*/  LOP3.LUT P3, RZ, R6, 0x1, RZ, 0xc0, !PT ;  /* 0x0000000106ff7812 */ /* 0x002fc4000786c0ff */
[----:B------:R-:W-:-:S04]  /*3a80*/  SEL R4, RZ, 0x1, P1 ;  /* 0x00000001ff047807 */ /* 0x000fc80000800000 */
[----:B------:R-:W-:Y:S02]  /*3a90*/  LOP3.LUT R10, R10, R4, RZ, 0x3c, !PT ;  /* 0x000000040a0a7212 */ /* 0x000fe400078e3cff */
[----:B--2---:R-:W-:-:S04]  /*3aa0*/  SEL R0, RZ, 0x1, P0 ;  /* 0x00000001ff007807 */ /* 0x004fc80000000000 */
[----:B------:R-:W-:Y:S01]  /*3ab0*/  LOP3.LUT R9, R9, R0, RZ, 0x3c, !PT ;  /* 0x0000000009097212 */ /* 0x000fe200078e3cff */
[----:B------:R-:W-:Y:S06]  /*3ac0*/  @P3 BRA `(.L_x_74) ;  /* 0xfffffffc002c3947 */ /* 0x000fec000383ffff */
[----:B------:R-:W-:Y:S01]  /*3ad0*/  ULEA UR5, UR6, UR37, 0x3 ;  /* 0x0000002506057291 */ /* 0x000fe2000f8e18ff */
[----:B------:R-:W-:-:S08]  /*3ae0*/  SHF.L.U32 R2, R12, 0x1f, RZ ;  /* 0x0000001f0c027819 */ /* 0x000fd000000006ff */
[----:B------:R-:W1:Y:S02]  /*3af0*/  SYNCS.PHASECHK.TRANS64 P0, [UR5+0x1e0], R2 ;  /* 0x0001e002ff0075a7 */ /* 0x000e640008001005 */
[----:B-1----:R-:W-:Y:S05]  /*3b00*/  @P0 BRA `(.L_x_75) ;  /* 0x0000000000080947 */ /* 0x002fea0003800000 */
[----:B------:R-:W1:Y:S02]  /*3b10*/  SYNCS.PHASECHK.TRANS64.TRYWAIT P0, [UR5+0x1e0], R2 ;  /* 0x0001e002ff0075a7 */ /* 0x000e640008001105 */
[----:B-1----:R-:W-:Y:S05]  /*3b20*/  @!P0 BRA `(.L_x_76) ;  /* 0x0000005800b88947 */ /* 0x002fea0003800000 */
.L_x_75:
[----:B------:R-:W-:-:S04]  /*3b30*/  UIADD3 UR4, UPT, UPT, UR6, 0x1, URZ ;  /* 0x0000000106047890 */ /* 0x000fc8000fffe0ff */
[----:B------:R-:W-:-:S04]  /*3b40*/  UISETP.NE.AND UP0, UPT, UR4, 0x2, UPT ;  /* 0x000000020400788c */ /* 0x000fc8000bf05270 */
[----:B------:R-:W-:Y:S02]  /*3b50*/  USEL UR7, URZ, 0x1, UP0 ;  /* 0x00000001ff077887 */ /* 0x000fe40008000000 */
[----:B------:R-:W-:-:S04]  /*3b60*/  USEL UR4, UR4, URZ, UP0 ;  /* 0x000000ff04047287 */ /* 0x000fc80008000000 */
[----:B------:R-:W-:Y:S01]  /*3b70*/  ULEA UR4, UR4, UR37, 0x3 ;  /* 0x0000002504047291 */ /* 0x000fe2000f8e18ff */
[----:B-1----:R-:W-:-:S04]  /*3b80*/  LOP3.LUT R2, R12, UR7, RZ, 0x3c, !PT ;  /* 0x000000070c027c12 */ /* 0x002fc8000f8e3cff */
[----:B------:R-:W-:-:S04]  /*3b90*/  SHF.L.U32 R0, R2, 0x1f, RZ ;  /* 0x0000001f02007819 */ /* 0x000fc800000006ff */
[----:B------:R-:W1:Y:S02]  /*3ba0*/  SYNCS.PHASECHK.TRANS64 P0, [UR4+0x1e0], R0 ;  /* 0x0001e000ff0075a7 */ /* 0x000e640008001004 */
[----:B-1----:R-:W-:Y:S05]  /*3bb0*/  @P0 EXIT ;  /* 0x000000000000094d */ /* 0x002fea0003800000 */
[----:B------:R-:W-:Y:S02]  /*3bc0*/  SHF.L.U32 R2, R2, 0x1f, RZ ;  /* 0x0000001f02027819 */ /* 0x000fe400000006ff */
[----:B------:R-:W-:-:S07]  /*3bd0*/  MOV R0, UR4 ;  /* 0x0000000400007c02 */ /* 0x000fce0008000f00 */
.L_x_77:
[----:B-1----:R1:W2:Y:S02]  /*3be0*/  SYNCS.PHASECHK.TRANS64.TRYWAIT P0, [R0+URZ+0x1e0], R2 ;  /* 0x0001e002000075a7 */ /* 0x0022a400080011ff */
[----:B--2---:R-:W-:Y:S05]  /*3bf0*/  @!P0 NANOSLEEP.SYNCS 0x989680 ;  /* 0x009896800000895d */ /* 0x004fea0003900000 */
[----:B------:R-:W2:Y:S02]  /*3c00*/  @!P0 SYNCS.PHASECHK.TRANS64 P0, [R0+URZ+0x1e0], R2 ;  /* 0x0001e002000085a7 */ /* 0x000ea400080010ff */
[----:B--2---:R-:W-:Y:S05]  /*3c10*/  @P0 EXIT ;  /* 0x000000000000094d */ /* 0x004fea0003800000 */
[----:B------:R-:W-:Y:S05]  /*3c20*/  BRA `(.L_x_77) ;  /* 0xfffffffc00ec7947 */ /* 0x000fea000383ffff */
.L_x_70:
[----:B------:R-:W-:Y:S05]  /*3c30*/  BRA.U UP4, `(.L_x_78) ;  /* 0x0000001104a07547 */ /* 0x000fea000b800000 */
[----:B------:R-:W-:Y:S01]  /*3c40*/  UMOV UR6, 0x40 ;  /* 0x0000004000067882 */ /* 0x000fe20000000000 */
[----:B------:R-:W-:Y:S01]  /*3c50*/  NOP ;  /* 0x0000000000007918 */ /* 0x000fe20000000000 */
[----:B------:R-:W-:Y:S01]  /*3c60*/  ULEA UR6, UR37, UR6, 0x18 ;  /* 0x0000000625067291 */ /* 0x000fe2000f8ec0ff */
[----:B------:R-:W-:Y:S02]  /*3c70*/  UMOV UR7, 0x400 ;  /* 0x0000040000077882 */ /* 0x000fe40000000000 */
[----:B------:R-:W-:-:S06]  /*3c80*/  ULEA UR37, UR37, UR7, 0x18 ;  /* 0x0000000725257291 */ /* 0x000fcc000f8ec0ff */
[----:B------:R-:W1:Y:S02]  /*3c90*/  LDS.U8 R2, [UR6+0x1c] ;  /* 0x00001c06ff027984 */ /* 0x000e640008000000 */
[----:B-1----:R-:W-:-:S13]  /*3ca0*/  ISETP.NE.AND P0, PT, R2, RZ, PT ;  /* 0x000000ff0200720c */ /* 0x002fda0003f05270 */
[----:B------:R-:W-:Y:S05]  /*3cb0*/  @P0 BRA `(.L_x_79) ;  /* 0x0000000400080947 */ /* 0x000fea0003800000 */
[----:B------:R-:W-:Y:S02]  /*3cc0*/  UISETP.NE.U32.AND UP0, UPT, UR5, 0x1, UPT ;  /* 0x000000010500788c */ /* 0x000fe4000bf05070 */
[----:B------:R-:W-:-:S07]  /*3cd0*/  UIADD3 UR8, UPT, UPT, UR6, 0x8, URZ ;  /* 0x0000000806087890 */ /* 0x000fce000fffe0ff */
[----:B------:R-:W-:Y:S05]  /*3ce0*/  BRA.U !UP0, `(.L_x_80) ;  /* 0x00000001089c7547 */ /* 0x000fea000b800000 */
[----:B------:R-:W-:Y:S01]  /*3cf0*/  ELECT P0, URZ, PT ;  /* 0x0000000000ff782f */ /* 0x000fe20003800000 */
[----:B------:R-:W-:-:S12]  /*3d00*/  BSSY B0, `(.L_x_80) ;  /* 0x0000025000007945 */ /* 0x000fd80003800000 */
[----:B------:R-:W-:Y:S05]  /*3d10*/  @!P0 BRA `(.L_x_81) ;  /* 0x00000000008c8947 */ /* 0x000fea0003800000 */
[----:B------:R-:W-:-:S05]  /*3d20*/  UMOV UR7, 0x10 ;  /* 0x0000001000077882 */ /* 0x000fca0000000000 */
[----:B------:R-:W-:Y:S04]  /*3d30*/  DEPBAR.LE SB1, 0x36 ;  /* 0x00009d800000791a */ /* 0x000fe80000000000 */
[----:B------:R-:W1:Y:S02]  /*3d40*/  UTCATOMSWS.2CTA.FIND_AND_SET.ALIGN UP1, UR7, UR7 ;  /* 0x00000007000775e3 */ /* 0x000e640008220800 */
[----:B-1----:R-:W-:Y:S01]  /*3d50*/  MOV R9, UR7 ;  /* 0x0000000700097c02 */ /* 0x002fe20008000f00 */
[----:B------:R-:W-:Y:S06]  /*3d60*/  BRA.U UP1, `(.L_x_82) ;  /* 0x0000000101187547 */ /* 0x000fec000b800000 */
.L_x_83:
[----:B------:R-:W-:Y:S05]  /*3d70*/  NANOSLEEP 0x64 ;  /* 0x000000640000795d */ /* 0x000fea0003800000 */
[----:B------:R-:W-:-:S05]  /*3d80*/  UMOV UR7, 0x10 ;  /* 0x0000001000077882 */ /* 0x000fca0000000000 */
[----:B------:R-:W-:Y:S04]  /*3d90*/  DEPBAR.LE SB1, 0x36 ;  /* 0x00009d800000791a */ /* 0x000fe80000000000 */
[----:B------:R-:W1:Y:S02]  /*3da0*/  UTCATOMSWS.2CTA.FIND_AND_SET.ALIGN UP1, UR7, UR7 ;  /* 0x00000007000775e3 */ /* 0x000e640008220800 */
[----:B-1----:R-:W-:Y:S01]  /*3db0*/  MOV R9, UR7 ;  /* 0x0000000700097c02 */ /* 0x002fe20008000f00 */
[----:B------:R-:W-:Y:S05]  /*3dc0*/  BRA.U !UP1, `(.L_x_83) ;  /* 0xfffffffd09e87547 */ /* 0x000fea000b83ffff */
.L_x_82:
[----:B------:R-:W1:Y:S01]  /*3dd0*/  LDS R5, [UR6+0x10] ;  /* 0x00001006ff057984 */ /* 0x000e620008000800 */
[----:B------:R-:W-:Y:S01]  /*3de0*/  IMAD.U32 R3, RZ, RZ, UR37 ;  /* 0x00000025ff037e24 */ /* 0x000fe2000f8e00ff */
[----:B------:R-:W-:-:S03]  /*3df0*/  MOV R2, UR4 ;  /* 0x0000000400027c02 */ /* 0x000fc60008000f00 */
[----:B------:R-:W-:Y:S01]  /*3e00*/  VIADD R3, R3, 0x280 ;  /* 0x0000028003037836 */ /* 0x000fe20000000000 */
[----:B-1----:R-:W-:-:S04]  /*3e10*/  SHF.L.U32 R5, R5, 0x1f, RZ ;  /* 0x0000001f05057819 */ /* 0x002fc800000006ff */
[----:B------:R-:W1:Y:S02]  /*3e20*/  SYNCS.PHASECHK.TRANS64.TRYWAIT P0, [UR6+0x8], R5 ;  /* 0x00000805ff0075a7 */ /* 0x000e640008001106 */
[----:B-1----:R-:W-:Y:S05]  /*3e30*/  @P0 BRA `(.L_x_84) ;  /* 0x0000000000080947 */ /* 0x002fea0003800000 */
[----:B------:R-:W1:Y:S02]  /*3e40*/  SYNCS.PHASECHK.TRANS64.TRYWAIT P0, [UR6+0x8], R5 ;  /* 0x00000805ff0075a7 */ /* 0x000e640008001106 */
[----:B-1----:R-:W-:Y:S05]  /*3e50*/  @!P0 BRA `(.L_x_85) ;  /* 0x0000005800048947 */ /* 0x002fea0003800000 */
.L_x_84:
[----:B-1----:R-:W-:Y:S01]  /*3e60*/  HFMA2 R4, -RZ, RZ, 0, 5.9604644775390625e-08 ;  /* 0x00000001ff047431 */ /* 0x002fe200000001ff */
[----:B------:R-:W-:Y:S01]  /*3e70*/  UPRMT UR7, UR4, 0x654, UR8 ;  /* 0x0000065404077896 */ /* 0x000fe20008000008 */
[----:B------:R-:W-:Y:S01]  /*3e80*/  IMAD.MOV.U32 R7, RZ, RZ, 0xffff ;  /* 0x0000ffffff077424 */ /* 0x000fe200078e00ff */
[----:B------:R-:W-:Y:S01]  /*3e90*/  PRMT R2, R2, 0x654, R3 ;  /* 0x0000065402027816 */ /* 0x000fe20000000003 */
[----:B------:R-:W-:Y:S02]  /*3ea0*/  IMAD.MOV.U32 R5, RZ, RZ, 0x4 ;  /* 0x00000004ff057424 */ /* 0x000fe400078e00ff */
[----:B------:R-:W-:Y:S01]  /*3eb0*/  IMAD.SHL.U32 R8, R9, 0x20, RZ ;  /* 0x0000002009087824 */ /* 0x000fe200078e00ff */
[----:B------:R-:W-:Y:S02]  /*3ec0*/  MOV R3, UR7 ;  /* 0x0000000700037c02 */ /* 0x000fe40008000f00 */
[-C--:B------:R-:W-:Y:S01]  /*3ed0*/  SHF.L.U32 R7, R7, R9.reuse, RZ ;  /* 0x0000000907077219 */ /* 0x080fe200000006ff */
[----:B------:R1:W-:Y:S01]  /*3ee0*/  SYNCS.ARRIVE.TRANS64.RED RZ, [UR7], R5 ;  /* 0x00000005ffff79a7 */ /* 0x0003e20008000407 */
[----:B------:R-:W-:Y:S01]  /*3ef0*/  SHF.L.U32 R6, R4, R9, RZ ;  /* 0x0000000904067219 */ /* 0x000fe200000006ff */
[----:B------:R1:W-:Y:S04]  /*3f00*/  STS [UR37+0x280], R8 ;  /* 0x00028008ff007988 */ /* 0x0003e80008000825 */
[----:B------:R1:W-:Y:S04]  /*3f10*/  STAS [R2.64], R9 ;  /* 0x0000000902007dbd */ /* 0x0003e8000c0008ff */
[----:B------:R1:W-:Y:S04]  /*3f20*/  ATOMS.OR RZ, [UR6+0x14], R7 ;  /* 0x00001407ffff798c */ /* 0x0003e8000b000006 */
[----:B------:R1:W-:Y:S04]  /*3f30*/  ATOMS.OR RZ, [UR6+0x18], R6 ;  /* 0x00001806ffff798c */ /* 0x0003e8000b000006 */
[----:B------:R1:W-:Y:S02]  /*3f40*/  ATOMS.XOR RZ, [UR6+0x10], R4 ;  /* 0x00001004ffff798c */ /* 0x0003e4000b800006 */
.L_x_81:
[----:B------:R-:W-:Y:S05]  /*3f50*/  BSYNC B0 ;  /* 0x0000000000007941 */ /* 0x000fea0003800000 */
.L_x_80:
[----:B------:R-:W-:Y:S05]  /*3f60*/  BRA.U UP0, `(.L_x_86) ;  /* 0x00000001006c7547 */ /* 0x000fea000b800000 */
[----:B------:R-:W-:-:S03]  /*3f70*/  UMOV UR7, 0xffffffff ;  /* 0xffffffff00077882 */ /* 0x000fc60000000000 */
[----:B------:R-:W-:Y:S05]  /*3f80*/  BRA.DIV UR7, `(.L_x_87) ;  /* 0x0000005607d07947 */ /* 0x000fea000b800000 */
[----:B------:R-:W-:-:S13]  /*3f90*/  ELECT P6, URZ, PT ;  /* 0x0000000000ff782f */ /* 0x000fda00038c0000 */
.L_x_209:
[----:B------:R-:W-:Y:S05]  /*3fa0*/  @!P6 BRA `(.L_x_86) ;  /* 0x00000000005ce947 */ /* 0x000fea0003800000 */
[----:B-1----:R-:W1:Y:S02]  /*3fb0*/  LDS R3, [UR6+0x10] ;  /* 0x00001006ff037984 */ /* 0x002e640008000800 */
[----:B-1----:R-:W-:-:S04]  /*3fc0*/  SHF.L.U32 R3, R3, 0x1f, RZ ;  /* 0x0000001f03037819 */ /* 0x002fc800000006ff */
[----:B------:R-:W1:Y:S02]  /*3fd0*/  SYNCS.PHASECHK.TRANS64.TRYWAIT P0, [UR6+0x8], R3 ;  /* 0x00000803ff0075a7 */ /* 0x000e640008001106 */
[----:B-1----:R-:W-:Y:S05]  /*3fe0*/  @P0 BRA `(.L_x_88) ;  /* 0x0000000000080947 */ /* 0x002fea0003800000 */
[----:B------:R-:W1:Y:S02]  /*3ff0*/  SYNCS.PHASECHK.TRANS64.TRYWAIT P0, [UR6+0x8], R3 ;  /* 0x00000803ff0075a7 */ /* 0x000e640008001106 */
[----:B-1----:R-:W-:Y:S05]  /*4000*/  @!P0 BRA `(.L_x_89) ;  /* 0x0000005400d08947 */ /* 0x002fea0003800000 */
.L_x_88:
[----:B------:R-:W2:Y:S01]  /*4010*/  LDS R5, [UR37+0x280] ;  /* 0x00028025ff057984 */ /* 0x000ea20008000800 */
[----:B-1----:R-:W-:Y:S02]  /*4020*/  HFMA2 R2, -RZ, RZ, 0, 5.9604644775390625e-08 ;  /* 0x00000001ff027431 */ /* 0x002fe400000001ff */
[----:B------:R-:W-:Y:S01]  /*4030*/  IMAD.MOV.U32 R3, RZ, RZ, 0xffff ;  /* 0x0000ffffff037424 */ /* 0x000fe200078e00ff */
[----:B------:R-:W-:Y:S01]  /*4040*/  UPRMT UR7, UR4, 0x654, UR8 ;  /* 0x0000065404077896 */ /* 0x000fe20008000008 */
[----:B--2---:R-:W-:-:S03]  /*4050*/  IMAD.SHL.U32 R4, R5, 0x20, RZ ;  /* 0x0000002005047824 */ /* 0x004fc600078e00ff */
[-C--:B------:R-:W-:Y:S02]  /*4060*/  SHF.L.U32 R3, R3, R5.reuse, RZ ;  /* 0x0000000503037219 */ /* 0x080fe400000006ff */
[----:B------:R-:W-:Y:S01]  /*4070*/  SHF.L.U32 R5, R2, R5, RZ ;  /* 0x0000000502057219 */ /* 0x000fe200000006ff */
[----:B------:R2:W-:Y:S04]  /*4080*/  STS [UR37+0x280], R4 ;  /* 0x00028004ff007988 */ /* 0x0005e80008000825 */
[----:B------:R2:W-:Y:S04]  /*4090*/  ATOMS.OR RZ, [UR6+0x14], R3 ;  /* 0x00001403ffff798c */ /* 0x0005e8000b000006 */
[----:B------:R2:W-:Y:S01]  /*40a0*/  ATOMS.OR RZ, [UR6+0x18], R5 ;  /* 0x00001805ffff798c */ /* 0x0005e2000b000006 */
[----:B------:R-:W-:Y:S03]  /*40b0*/  SYNCS.ARRIVE.TRANS64.RED.A1T0 RZ, [UR7], RZ ;  /* 0x000000ffffff79a7 */ /* 0x000fe60008100407 */
[----:B------:R2:W-:Y:S01]  /*40c0*/  ATOMS.XOR RZ, [UR6+0x10], R2 ;  /* 0x00001002ffff798c */ /* 0x0005e2000b800006 */
[----:B------:R-:W-:Y:S05]  /*40d0*/  BRA `(.L_x_86) ;  /* 0x0000000000107947 */ /* 0x000fea0003800000 */
.L_x_79:
[----:B------:R-:W-:-:S05]  /*40e0*/  MOV R2, 0xffffffff ;  /* 0xffffffff00027802 */ /* 0x000fca0000000f00 */
[----:B------:R1:W-:Y:S02]  /*40f0*/  STS [UR37+0x280], R2 ;  /* 0x00028002ff007988 */ /* 0x0003e40008000825 */
[----:B-1----:R-:W-:Y:S02]  /*4100*/  MOV R2, 0x4120 ;  /* 0x0000412000027802 */ /* 0x002fe40000000f00 */
[----:B-----5:R-:W-:Y:S05]  /*4110*/  CALL.REL.NOINC `($__internal_1_$__cuda_sm10x_tcgen05_guardrail_trap_phase_invalid_during_alloc) ;  /* 0x0000005c00187944 */ /* 0x020fea0003c00000 */
.L_x_86:
[----:B------:R-:W-:Y:S05]  /*4120*/  WARPSYNC.ALL ;  /* 0x0000000000007948 */ /* 0x000fea0003800000 */
[----:B------:R-:W3:Y:S01]  /*4130*/  S2UR UR8, SR_CgaCtaId ;  /* 0x00000000000879c3 */ /* 0x000ee20000008800 */
[----:B------:R-:W-:Y:S01]  /*4140*/  UMOV UR6, 0x400 ;  /* 0x0000040000067882 */ /* 0x000fe20000000000 */
[----:B------:R-:W-:-:S06]  /*4150*/  NOP ;  /* 0x0000000000007918 */ /* 0x000fcc0000000000 */
[----:B------:R-:W-:Y:S06]  /*4160*/  BAR.ARV 0x6, 0xa0 ;  /* 0x0182800000007b1d */ /* 0x000fec0000002000 */
[----:B------:R-:W-:Y:S01]  /*4170*/  LOP3.LUT R10, R10, 0xffff, RZ, 0xc0, !PT ;  /* 0x0000ffff0a0a7812 */ /* 0x000fe200078ec0ff */
[----:B-1----:R-:W-:Y:S01]  /*4180*/  IMAD.MOV.U32 R9, RZ, RZ, 0x1 ;  /* 0x00000001ff097424 */ /* 0x002fe200078e00ff */
[----:B------:R-:W-:Y:S01]  /*4190*/  LOP3.LUT R0, R0, 0xffff, RZ, 0xc0, !PT ;  /* 0x0000ffff00007812 */ /* 0x000fe200078ec0ff */
[----:B------:R-:W-:Y:S01]  /*41a0*/  IMAD.MOV.U32 R8, RZ, RZ, RZ ;  /* 0x000000ffff087224 */ /* 0x000fe200078e00ff */
[----:B------:R-:W-:Y:S01]  /*41b0*/  R2UR UR13, R10 ;  /* 0x000000000a0d72ca */ /* 0x000fe200000e0000 */
[----:B------:R-:W-:Y:S01]  /*41c0*/  UMOV UR22, URZ ;  /* 0x000000ff00167c82 */ /* 0x000fe20008000000 */
[----:B------:R-:W-:Y:S01]  /*41d0*/  R2UR UR12, R0 ;  /* 0x00000000000c72ca */ /* 0x000fe200000e0000 */
[----:B------:R-:W-:Y:S01]  /*41e0*/  UMOV UR21, URZ ;  /* 0x000000ff00157c82 */ /* 0x000fe20008000000 */
[----:B------:R-:W-:Y:S01]  /*41f0*/  UMOV UR20, URZ ;  /* 0x000000ff00147c82 */ /* 0x000fe20008000000 */
[----:B------:R-:W-:-:S02]  /*4200*/  UISETP.NE.AND UP2, UPT, UR5, URZ, UPT ;  /* 0x000000ff0500728c */ /* 0x000fc4000bf45270 */
[----:B---3--:R-:W-:Y:S01]  /*4210*/  ULEA UR8, UR8, UR6, 0x18 ;  /* 0x0000000608087291 */ /* 0x008fe2000f8ec0ff */
[----:B------:R-:W1:Y:S03]  /*4220*/  LDCU UR6, c[0x0][0x38c] ;  /* 0x00007180ff0677ac */ /* 0x000e660008000800 */
[----:B------:R-:W-:Y:S02]  /*4230*/  UIADD3 UR14, UPT, UPT, UR8, 0x4400, URZ ;  /* 0x00004400080e7890 */ /* 0x000fe4000fffe0ff */
[----:B------:R-:W-:-:S03]  /*4240*/  UIADD3 UR15, UPT, UPT, UR8, 0x1e400, URZ ;  /* 0x0001e400080f7890 */ /* 0x000fc6000fffe0ff */
[----:B--2---:R-:W2:Y:S01]  /*4250*/  LDS R2, [UR8+0x280] ;  /* 0x00028008ff027984 */ /* 0x004ea20008000800 */
[----:B------:R-:W-:Y:S02]  /*4260*/  USHF.R.U32.HI UR14, URZ, 0x4, UR14 ;  /* 0x00000004ff0e7899 */ /* 0x000fe4000801160e */
[----:B------:R-:W-:Y:S02]  /*4270*/  USHF.R.U32.HI UR15, URZ, 0x4, UR15 ;  /* 0x00000004ff0f7899 */ /* 0x000fe4000801160f */
[----:B------:R-:W-:Y:S02]  /*4280*/  ULOP3.LUT UR14, UR14, 0x3fff, URZ, 0xc0, !UPT ;  /* 0x00003fff0e0e7892 */ /* 0x000fe4000f8ec0ff */
[----:B------:R-:W-:Y:S02]  /*4290*/  ULOP3.LUT UR15, UR15, 0x3fff, URZ, 0xc0, !UPT ;  /* 0x00003fff0f0f7892 */ /* 0x000fe4000f8ec0ff */
[----:B------:R-:W-:Y:S02]  /*42a0*/  ULOP3.LUT UR14, UR14, 0x10000, URZ, 0xfc, !UPT ;  /* 0x000100000e0e7892 */ /* 0x000fe4000f8efcff */
[----:B-1----:R-:W-:-:S02]  /*42b0*/  UIADD3 UR6, UPT, UPT, UR6, 0x3f, URZ ;  /* 0x0000003f06067890 */ /* 0x002fc4000fffe0ff */
[----:B------:R-:W-:Y:S02]  /*42c0*/  ULOP3.LUT UR15, UR15, 0x10000, URZ, 0xfc, !UPT ;  /* 0x000100000f0f7892 */ /* 0x000fe4000f8efcff */
[----:B------:R-:W-:Y:S01]  /*42d0*/  USHF.R.S32.HI UR7, URZ, 0x1f, UR6 ;  /* 0x0000001fff077899 */ /* 0x000fe20008011406 */
[----:B------:R-:W-:Y:S01]  /*42e0*/  UMOV UR28, 0x0 ;  /* 0x00000000001c7882 */ /* 0x000fe20000000000 */
[----:B------:R-:W-:Y:S02]  /*42f0*/  UMOV UR29, 0x8200010 ;  /* 0x08200010001d7882 */ /* 0x000fe40000000000 */
[----:B------:R-:W-:Y:S01]  /*4300*/  ULEA.HI UR7, UR7, UR6, URZ, 0x6 ;  /* 0x0000000607077291 */ /* 0x000fe2000f8f30ff */
[----:B------:R-:W-:Y:S01]  /*4310*/  UMOV UR26, 0x0 ;  /* 0x00000000001a7882 */ /* 0x000fe20000000000 */
[----:B------:R-:W-:Y:S02]  /*4320*/  UMOV UR27, 0x8200010 ;  /* 0x08200010001b7882 */ /* 0x000fe40000000000 */
[----:B------:R-:W-:-:S04]  /*4330*/  USHF.R.S32.HI UR7, URZ, 0x6, UR7 ;  /* 0x00000006ff077899 */ /* 0x000fc80008011407 */
[----:B------:R-:W-:-:S04]  /*4340*/  UISETP.LT.AND UP0, UPT, UR7, 0x1, UPT ;  /* 0x000000010700788c */ /* 0x000fc8000bf01270 */
[----:B------:R-:W-:Y:S01]  /*4350*/  USEL UR23, UR7, 0x1, !UP0 ;  /* 0x0000000107177887 */ /* 0x000fe2000c000000 */
[----:B--2---:R-:W-:Y:S02]  /*4360*/  R2UR UR24, R2 ;  /* 0x00000000021872ca */ /* 0x004fe400000e0000 */
[----:B------:R-:W-:-:S13]  /*4370*/  CS2R R2, SRZ ;  /* 0x0000000000027805 */ /* 0x000fda000001ff00 */
.L_x_97:
[C---:B------:R-:W-:Y:S02]  /*4380*/  LEA R0, R8.reuse, UR8, 0x3 ;  /* 0x0000000808007c11 */ /* 0x040fe4000f8e18ff */
[----:B------:R-:W-:Y:S02]  /*4390*/  SHF.L.U32 R4, R3, 0x1f, RZ ;  /* 0x0000001f03047819 */ /* 0x000fe400000006ff */
[----:B------:R-:W-:Y:S02]  /*43a0*/  LEA R5, R8, UR8, 0x4 ;  /* 0x0000000808057c11 */ /* 0x000fe4000f8e20ff */
[----:B------:R-:W1:Y:S02]  /*43b0*/  SYNCS.PHASECHK.TRANS64.TRYWAIT P0, [R0+URZ+0x1d0], R4 ;  /* 0x0001d004000075a7 */ /* 0x000e6400080011ff */
[----:B-1-34-:R-:W-:Y:S05]  /*43c0*/  @!P0 BRA `(.L_x_90) ;  /* 0x0000005000f88947 */ /* 0x01afea0003800000 */
.L_x_210:
[----:B-1----:R-:W1:Y:S01]  /*43d0*/  LDS.128 R4, [R5+0x260] ;  /* 0x0002600005047984 */ /* 0x002e620000000c00 */
[----:B------:R-:W-:Y:S02]  /*43e0*/  VIADD R0, R0, 0x1e0 ;  /* 0x000001e000007836 */ /* 0x000fe40000000000 */
[----:B------:R-:W-:Y:S01]  /*43f0*/  VIADD R8, R8, 0x1 ;  /* 0x0000000108087836 */ /* 0x000fe20000000000 */
[----:B------:R-:W-:Y:S01]  /*4400*/  @!PT LDS RZ, [RZ] ;  /* 0x00000000fffff984 */ /* 0x000fe20000000800 */
[----:B------:R-:W-:Y:S01]  /*4410*/  @!PT LDS RZ, [RZ] ;  /* 0x00000000fffff984 */ /* 0x000fe20000000800 */
[----:B------:R-:W-:Y:S01]  /*4420*/  @!PT LDS RZ, [RZ] ;  /* 0x00000000fffff984 */ /* 0x000fe20000000800 */
[----:B------:R-:W-:Y:S01]  /*4430*/  @!PT LDS RZ, [RZ] ;  /* 0x00000000fffff984 */ /* 0x000fe20000000800 */
[----:B------:R2:W-:Y:S06]  /*4440*/  MEMBAR.ALL.CTA ;  /* 0x0000000000007992 */ /* 0x0005ec0000008000 */
[----:B--2---:R-:W2:Y:S01]  /*4450*/  FENCE.VIEW.ASYNC.S ;  /* 0x00000000000073c6 */ /* 0x004ea20000000000 */
[----:B------:R-:W-:-:S04]  /*4460*/  PRMT R0, RZ, 0x654, R0 ;  /* 0x00000654ff007816 */ /* 0x000fc80000000000 */
[----:B--2---:R2:W-:Y:S01]  /*4470*/  SYNCS.ARRIVE.TRANS64.RED.A1T0 RZ, [R0+URZ], RZ ;  /* 0x000000ff00ff79a7 */ /* 0x0045e200081004ff */
[----:B-1----:R-:W-:Y:S01]  /*4480*/  LOP3.LUT P1, RZ, R6, 0x1, RZ, 0xc0, !PT ;  /* 0x0000000106ff7812 */ /* 0x002fe2000782c0ff */
[----:B--2---:R-:W-:-:S12]  /*4490*/  BRA.U UP2, `(.L_x_91) ;  /* 0x0000000102e07547 */ /* 0x004fd8000b800000 */
[----:B------:R-:W1:Y:S01]  /*44a0*/  LDCU UR6, c[0x0][0x38c] ;  /* 0x00007180ff0677ac */ /* 0x000e620008000800 */
[----:B------:R-:W-:Y:S02]  /*44b0*/  PLOP3.LUT P2, PT, PT, PT, PT, 0x80, 0x8 ;  /* 0x000000000008781c */ /* 0x000fe40003f4f070 */
[----:B------:R-:W-:Y:S01]  /*44c0*/  SHF.L.U32 R4, R9, 0x1f, RZ ;  /* 0x0000001f09047819 */ /* 0x000fe200000006ff */
[----:B------:R-:W-:Y:S02]  /*44d0*/  ULEA UR10, UR22, UR8, 0x3 ;  /* 0x00000008160a7291 */ /* 0x000fe4000f8e18ff */
[----:B------:R-:W-:Y:S02]  /*44e0*/  ULEA UR11, UR22, UR24, 0x6 ;  /* 0x00000018160b7291 */ /* 0x000fe4000f8e30ff */
[----:B-1----:R-:W-:-:S06]  /*44f0*/  UISETP.GE.AND UP0, UPT, UR6, 0x1, UPT ;  /* 0x000000010600788c */ /* 0x002fcc000bf06270 */
[----:B------:R-:W-:-:S05]  /*4500*/  PLOP3.LUT P0, PT, PT, PT, UP0, 0x80, 0x8 ;  /* 0x000000000008781c */ /* 0x000fca0003f0f008 */
[----:B------:R-:W-:-:S08]  /*4510*/  @UP0 ULEA UR6, UR21, UR8, 0x3 ;  /* 0x0000000815060291 */ /* 0x000fd0000f8e18ff */
[----:B------:R-:W-:-:S04]  /*4520*/  @P0 SHF.L.U32 R0, R2, 0x1f, RZ ;  /* 0x0000001f02000819 */ /* 0x000fc800000006ff */
[----:B------:R1:W2:Y:S01]  /*4530*/  @P0 SYNCS.PHASECHK.TRANS64.TRYWAIT P2, [UR6], R0 ;  /* 0x00000000ff0005a7 */ /* 0x0002a20008041106 */
[----:B------:R-:W3:Y:S02]  /*4540*/  SYNCS.PHASECHK.TRANS64.TRYWAIT P0, [UR10+0x210], R4 ;  /* 0x00021004ff0075a7 */ /* 0x000ee4000800110a */
[----:B-123--:R-:W-:Y:S05]  /*4550*/  @!P0 BRA `(.L_x_92) ;  /* 0x0000005000a88947 */ /* 0x00efea0003800000 */
.L_x_212:
[----:B------:R-:W-:Y:S01]  /*4560*/  UMOV UR19, UR20 ;  /* 0x0000001400137c82 */ /* 0x000fe20008000000 */
[----:B------:R-:W-:Y:S05]  /*4570*/  BRA.U !UP0, `(.L_x_93) ;  /* 0x0000000108987547 */ /* 0x000fea000b800000 */
[----:B------:R-:W-:Y:S02]  /*4580*/  UIADD3 UR19, UPT, UPT, UR23, UR20, URZ ;  /* 0x0000001417137290 */ /* 0x000fe4000fffe0ff */
[----:B------:R-:W-:Y:S01]  /*4590*/  UPLOP3.LUT UP3, UPT, UPT, UPT, UPT, 0x40, 0x4 ;  /* 0x000000000004789c */ /* 0x000fe20003f6e870 */
[----:B------:R-:W-:Y:S01]  /*45a0*/  UMOV UR18, UR7 ;  /* 0x0000000700127c82 */ /* 0x000fe20008000000 */
[----:B------:R-:W-:-:S09]  /*45b0*/  UMOV UR17, UR21 ;  /* 0x0000001500117c82 */ /* 0x000fd20008000000 */
.L_x_96:
[----:B--2---:R-:W-:Y:S01]  /*45c0*/  ULEA UR9, UR17, UR8, 0x3 ;  /* 0x0000000811097291 */ /* 0x004fe2000f8e18ff */
[----:B---3--:R-:W-:Y:S11]  /*45d0*/  @P2 BRA `(.L_x_94) ;  /* 0x00000000000c2947 */ /* 0x008ff60003800000 */
[----:B-1----:R-:W-:Y:S04]  /*45e0*/  SHF.L.U32 R4, R2, 0x1f, RZ ;  /* 0x0000001f02047819 */ /* 0x002fe800000006ff */
[----:B------:R-:W1:Y:S02]  /*45f0*/  SYNCS.PHASECHK.TRANS64.TRYWAIT P0, [UR9], R4 ;  /* 0x00000004ff0075a7 */ /* 0x000e640008001109 */
[----:B-1----:R-:W-:Y:S05]  /*4600*/  @!P0 BRA `(.L_x_95) ;  /* 0x0000005000948947 */ /* 0x002fea0003800000 */
.L_x_94:
[----:B------:R-:W-:Y:S01]  /*4610*/  UISETP.NE.AND UP0, UPT, UR18, 0x1, UPT ;  /* 0x000000011200788c */ /* 0x000fe2000bf05270 */
[----:B------:R-:W-:Y:S01]  /*4620*/  PLOP3.LUT P2, PT, PT, PT, PT, 0x80, 0x8 ;  /* 0x000000000008781c */ /* 0x000fe20003f4f070 */
[----:B------:R-:W-:Y:S02]  /*4630*/  UIADD3 UR21, UPT, UPT, UR17, 0x1, URZ ;  /* 0x0000000111157890 */ /* 0x000fe4000fffe0ff */
[----:B------:R-:W-:Y:S02]  /*4640*/  ULEA UR30, UR17, UR15, 0x8 ;  /* 0x0000000f111e7291 */ /* 0x000fe4000f8e40ff */
[----:B------:R-:W-:Y:S01]  /*4650*/  UISETP.NE.AND UP1, UPT, UR21, 0x1a, UPT ;  /* 0x0000001a1500788c */ /* 0x000fe2000bf25270 */
[----:B------:R-:W-:Y:S01]  /*4660*/  PLOP3.LUT P0, PT, PT, PT, UP0, 0x80, 0x8 ;  /* 0x000000000008781c */ /* 0x000fe20003f0f008 */
[----:B------:R-:W-:Y:S02]  /*4670*/  ULEA UR32, UR17, UR14, 0x8 ;  /* 0x0000000e11207291 */ /* 0x000fe4000f8e40ff */
[----:B------:R-:W-:Y:S02]  /*4680*/  USEL UR16, URZ, 0x1, UP1 ;  /* 0x00000001ff107887 */ /* 0x000fe40008800000 */
[----:B------:R-:W-:Y:S02]  /*4690*/  USEL UR21, UR21, URZ, UP1 ;  /* 0x000000ff15157287 */ /* 0x000fe40008800000 */
[----:B------:R-:W-:Y:S02]  /*46a0*/  UIADD3 UR36, UPT, UPT, UR30, 0x2, URZ ;  /* 0x000000021e247890 */ /* 0x000fe4000fffe0ff */
[----:B------:R-:W-:Y:S01]  /*46b0*/  @UP0 ULEA UR6, UR21, UR8, 0x3 ;  /* 0x0000000815060291 */ /* 0x000fe2000f8e18ff */
[----:B------:R-:W-:Y:S01]  /*46c0*/  LOP3.LUT R2, R2, UR16, RZ, 0x3c, !PT ;  /* 0x0000001002027c12 */ /* 0x000fe2000f8e3cff */
[----:B------:R-:W-:Y:S02]  /*46d0*/  UIADD3 UR34, UPT, UPT, UR32, 0x2, URZ ;  /* 0x0000000220227890 */ /* 0x000fe4000fffe0ff */
[----:B------:R-:W-:Y:S01]  /*46e0*/  UIADD3 UR9, UPT, UPT, UR9, 0xd0, URZ ;  /* 0x000000d009097890 */ /* 0x000fe2000fffe0ff */
[----:B-1----:R-:W-:Y:S01]  /*46f0*/  @P0 SHF.L.U32 R0, R2, 0x1f, RZ ;  /* 0x0000001f02000819 */ /* 0x002fe200000006ff */
[----:B------:R-:W-:Y:S01]  /*4700*/  UMOV UR31, 0x80004020 ;  /* 0x80004020001f7882 */ /* 0x000fe20000000000 */
[----:B------:R-:W-:Y:S01]  /*4710*/  UMOV UR33, 0x80004020 ;  /* 0x8000402000217882 */ /* 0x000fe20000000000 */
[----:B------:R-:W-:Y:S01]  /*4720*/  UMOV UR37, 0x80004020 ;  /* 0x8000402000257882 */ /* 0x000fe20000000000 */
[----:B------:R2:W3:Y:S01]  /*4730*/  @P0 SYNCS.PHASECHK.TRANS64.TRYWAIT P2, [UR6], R0 ;  /* 0x00000000ff0005a7 */ /* 0x0004e20008041106 */
[----:B------:R-:W-:Y:S01]  /*4740*/  UIADD3 UR20, UPT, UPT, UR20, 0x1, URZ ;  /* 0x0000000114147890 */ /* 0x000fe2000fffe0ff */
[----:B------:R2:W-:Y:S01]  /*4750*/  UTCQMMA.2CTA gdesc[UR32], gdesc[UR30], tmem[UR11], tmem[UR28], idesc[UR29], UP3 ;  /* 0x00ff1c1e200075ea */ /* 0x0005e20009a0030b */
[----:B------:R-:W-:Y:S02]  /*4760*/  UIADD3 UR18, UPT, UPT, UR18, -0x1, URZ ;  /* 0xffffffff12127890 */ /* 0x000fe4000fffe0ff */
[----:B------:R-:W-:Y:S02]  /*4770*/  UISETP.NE.AND UP0, UPT, UR20, UR19, UPT ;  /* 0x000000131400728c */ /* 0x000fe4000bf05270 */
[----:B------:R-:W-:Y:S01]  /*4780*/  UPLOP3.LUT UP3, UPT, UPT, UPT, UPT, 0x80, 0x8 ;  /* 0x000000000008789c */ /* 0x000fe20003f6f070 */
[----:B------:R-:W-:Y:S01]  /*4790*/  UMOV UR35, 0x80004020 ;  /* 0x8000402000237882 */ /* 0x000fe20000000000 */
[----:B------:R-:W-:Y:S01]  /*47a0*/  UMOV UR17, UR21 ;  /* 0x0000001500117c82 */ /* 0x000fe20008000000 */
[----:B------:R2:W-:Y:S01]  /*47b0*/  UTCQMMA.2CTA gdesc[UR34], gdesc[UR36], tmem[UR11], tmem[UR26], idesc[UR27], UPT ;  /* 0x00ff1a24220075ea */ /* 0x0005e2000ba0030b */
[----:B------:R2:W-:Y:S03]  /*47c0*/  UTCBAR.2CTA.MULTICAST [UR9], URZ, UR13 ;  /* 0x000000ff090073e9 */ /* 0x0005e6000820080d */
[----:B------:R-:W-:Y:S05]  /*47d0*/  BRA.U UP0, `(.L_x_96) ;  /* 0xfffffffd00787547 */ /* 0x000fea000b83ffff */
.L_x_93:
[----:B------:R-:W-:Y:S01]  /*47e0*/  UIADD3 UR10, UPT, UPT, UR10, 0x1f0, URZ ;  /* 0x000001f00a0a7890 */ /* 0x000fe2000fffe0ff */
[----:B------:R-:W-:-:S08]  /*47f0*/  UMOV UR20, UR19 ;  /* 0x0000001300147c82 */ /* 0x000fd00008000000 */
[----:B------:R4:W-:Y:S01]  /*4800*/  UTCBAR.2CTA.MULTICAST [UR10], URZ, UR12 ;  /* 0x000000ff0a0073e9 */ /* 0x0009e2000820080c */
[----:B------:R-:W-:Y:S02]  /*4810*/  NOP ;  /* 0x0000000000007918 */ /* 0x000fe40000000000 */
.L_x_91:
[----:B------:R-:W-:Y:S01]  /*4820*/  UIADD3 UR22, UPT, UPT, UR22, 0x1, URZ ;  /* 0x0000000116167890 */ /* 0x000fe2000fffe0ff */
[----:B------:R-:W-:-:S03]  /*4830*/  ISETP.NE.AND P0, PT, R8, 0x2, PT ;  /* 0x000000020800780c */ /* 0x000fc60003f05270 */
[----:B------:R-:W-:Y:S01]  /*4840*/  UISETP.NE.AND UP0, UPT, UR22, 0x4, UPT ;  /* 0x000000041600788c */ /* 0x000fe2000bf05270 */
[----:B-12---:R-:W-:Y:S02]  /*4850*/  SEL R0, RZ, 0x1, P0 ;  /* 0x00000001ff007807 */ /* 0x006fe40000000000 */
[----:B------:R-:W-:Y:S01]  /*4860*/  SEL R8, R8, RZ, P0 ;  /* 0x000000ff08087207 */ /* 0x000fe20000000000 */
[----:B------:R-:W-:Y:S01]  /*4870*/  USEL UR6, URZ, 0x1, UP0 ;  /* 0x00000001ff067887 */ /* 0x000fe20008000000 */
[----:B------:R-:W-:Y:S01]  /*4880*/  LOP3.LUT R3, R3, R0, RZ, 0x3c, !PT ;  /* 0x0000000003037212 */ /* 0x000fe200078e3cff */
[----:B------:R-:W-:-:S04]  /*4890*/  USEL UR22, UR22, URZ, UP0 ;  /* 0x000000ff16167287 */ /* 0x000fc80008000000 */
[----:B------:R-:W-:Y:S01]  /*48a0*/  LOP3.LUT R9, R9, UR6, RZ, 0x3c, !PT ;  /* 0x0000000609097c12 */ /* 0x000fe2000f8e3cff */
[----:B------:R-:W-:Y:S07]  /*48b0*/  @P1 BRA `(.L_x_97) ;  /* 0xfffffff800b01947 */ /* 0x000fee000383ffff */
[----:B------:R-:W1:Y:S01]  /*48c0*/  S2UR UR6, SR_CgaCtaId ;  /* 0x00000000000679c3 */ /* 0x000e620000008800 */
[----:B------:R-:W-:Y:S01]  /*48d0*/  ELECT P0, URZ, PT ;  /* 0x0000000000ff782f */ /* 0x000fe20003800000 */
[----:B------:R-:W-:Y:S01]  /*48e0*/  HFMA2 R0, -RZ, RZ, 0, 5.9604644775390625e-08 ;  /* 0x00000001ff007431 */ /* 0x000fe200000001ff */
[----:B------:R-:W-:-:S05]  /*48f0*/  UMOV UR7, 0x40 ;  /* 0x0000004000077882 */ /* 0x000fca0000000000 */
[----:B------:R-:W-:Y:S01]  /*4900*/  UVIRTCOUNT.DEALLOC.SMPOOL 0x80 ;  /* 0x000000800000784c */ /* 0x000fe20000000000 */
[----:B------:R-:W-:Y:S02]  /*4910*/  UISETP.NE.AND UP0, UPT, UR5, URZ, UPT ;  /* 0x000000ff0500728c */ /* 0x000fe4000bf05270 */
[----:B-1----:R-:W-:-:S09]  /*4920*/  ULEA UR6, UR6, UR7, 0x18 ;  /* 0x0000000706067291 */ /* 0x002fd2000f8ec0ff */
[----:B------:R1:W-:Y:S01]  /*4930*/  @P0 STS.U8 [UR6+0x1c], R0 ;  /* 0x00001c00ff000988 */ /* 0x0003e20008000006 */
[----:B------:R-:W-:Y:S05]  /*4940*/  BRA.U UP0, `(.L_x_98) ;  /* 0x0000000100a07547 */ /* 0x000fea000b800000 */
[----:B------:R-:W-:Y:S01]  /*4950*/  UIADD3 UR5, UPT, UPT, UR8, 0x210, URZ ;  /* 0x0000021008057890 */ /* 0x000fe2000fffe0ff */
[----:B------:R-:W-:-:S03]  /*4960*/  SHF.L.U32 R2, R9, 0x1f, RZ ;  /* 0x0000001f09027819 */ /* 0x000fc600000006ff */
[----:B------:R-:W-:-:S09]  /*4970*/  ULEA UR7, UR22, UR5, 0x3 ;  /* 0x0000000516077291 */ /* 0x000fd2000f8e18ff */
[----:B------:R-:W2:Y:S02]  /*4980*/  SYNCS.PHASECHK.TRANS64.TRYWAIT P0, [UR7], R2 ;  /* 0x00000002ff0075a7 */ /* 0x000ea40008001107 */
[----:B--2---:R-:W-:Y:S05]  /*4990*/  @!P0 BRA `(.L_x_99) ;  /* 0x0000004c00c88947 */ /* 0x004fea0003800000 */
.L_x_215:
[----:B------:R-:W-:-:S04]  /*49a0*/  UIADD3 UR9, UPT, UPT, UR22, 0x1, URZ ;  /* 0x0000000116097890 */ /* 0x000fc8000fffe0ff */
[----:B------:R-:W-:-:S04]  /*49b0*/  UISETP.NE.AND UP1, UPT, UR9, 0x4, UPT ;  /* 0x000000040900788c */ /* 0x000fc8000bf25270 */
[----:B----4-:R-:W-:Y:S02]  /*49c0*/  USEL UR10, URZ, 0x1, UP1 ;  /* 0x00000001ff0a7887 */ /* 0x010fe40008800000 */
[----:B------:R-:W-:-:S04]  /*49d0*/  USEL UR9, UR9, URZ, UP1 ;  /* 0x000000ff09097287 */ /* 0x000fc80008800000 */
[----:B------:R-:W-:Y:S01]  /*49e0*/  ULEA UR7, UR9, UR5, 0x3 ;  /* 0x0000000509077291 */ /* 0x000fe2000f8e18ff */
[----:B-1----:R-:W-:-:S04]  /*49f0*/  LOP3.LUT R2, R9, UR10, RZ, 0x3c, !PT ;  /* 0x0000000a09027c12 */ /* 0x002fc8000f8e3cff */
[----:B------:R-:W-:-:S04]  /*4a00*/  SHF.L.U32 R3, R2, 0x1f, RZ ;  /* 0x0000001f02037819 */ /* 0x000fc800000006ff */
[----:B------:R-:W1:Y:S02]  /*4a10*/  SYNCS.PHASECHK.TRANS64.TRYWAIT P0, [UR7], R3 ;  /* 0x00000003ff0075a7 */ /* 0x000e640008001107 */
[----:B-1----:R-:W-:Y:S05]  /*4a20*/  @!P0 BRA `(.L_x_100) ;  /* 0x0000004c00bc8947 */ /* 0x002fea0003800000 */
.L_x_217:
        /* <DEDUP_REMOVED lines=9> */
.L_x_219:
[----:B------:R-:W-:-:S04]  /*4ac0*/  UIADD3 UR9, UPT, UPT, UR9, 0x1, URZ ;  /* 0x0000000109097890 */ /* 0x000fc8000fffe0ff */
[----:B------:R-:W-:-:S04]  /*4ad0*/  UISETP.NE.AND UP1, UPT, UR9, 0x4, UPT ;  /* 0x000000040900788c */ /* 0x000fc8000bf25270 */
[----:B------:R-:W-:Y:S02]  /*4ae0*/  USEL UR7, URZ, 0x1, UP1 ;  /* 0x00000001ff077887 */ /* 0x000fe40008800000 */
[----:B------:R-:W-:-:S04]  /*4af0*/  USEL UR9, UR9, URZ, UP1 ;  /* 0x000000ff09097287 */ /* 0x000fc80008800000 */
[----:B------:R-:W-:Y:S01]  /*4b00*/  ULEA UR9, UR9, UR5, 0x3 ;  /* 0x0000000509097291 */ /* 0x000fe2000f8e18ff */
[----:B------:R-:W-:-:S04]  /*4b10*/  LOP3.LUT R2, R2, UR7, RZ, 0x3c, !PT ;  /* 0x0000000702027c12 */ /* 0x000fc8000f8e3cff */
[----:B------:R-:W-:Y:S01]  /*4b20*/  SHF.L.U32 R2, R2, 0x1f, RZ ;  /* 0x0000001f02027819 */ /* 0x000fe200000006ff */
[----:B-1----:R-:W-:-:S04]  /*4b30*/  IMAD.U32 R0, RZ, RZ, UR9 ;  /* 0x00000009ff007e24 */ /* 0x002fc8000f8e00ff */
[----:B------:R1:W2:Y:S03]  /*4b40*/  SYNCS.PHASECHK.TRANS64.TRYWAIT P0, [R0+URZ], R2 ;  /* 0x00000002000075a7 */ /* 0x0002a600080011ff */
[----:B--2---:R-:W-:Y:S05]  /*4b50*/  @!P0 NANOSLEEP.SYNCS 0x989680 ;  /* 0x009896800000895d */ /* 0x004fea0003900000 */
[----:B------:R-:W2:Y:S02]  /*4b60*/  @!P0 SYNCS.PHASECHK.TRANS64 P0, [R0+URZ], R2 ;  /* 0x00000002000085a7 */ /* 0x000ea400080010ff */
[----:B--2---:R-:W-:Y:S05]  /*4b70*/  @P0 BRA `(.L_x_102) ;  /* 0x0000000000200947 */ /* 0x004fea0003800000 */
.L_x_103:
[----:B--2---:R2:W4:Y:S02]  /*4b80*/  SYNCS.PHASECHK.TRANS64.TRYWAIT P0, [R0+URZ], R2 ;  /* 0x00000002000075a7 */ /* 0x00452400080011ff */
[----:B----4-:R-:W-:Y:S05]  /*4b90*/  @!P0 NANOSLEEP.SYNCS 0x989680 ;  /* 0x009896800000895d */ /* 0x010fea0003900000 */
[----:B------:R-:W4:Y:S02]  /*4ba0*/  @!P0 SYNCS.PHASECHK.TRANS64 P0, [R0+URZ], R2 ;  /* 0x00000002000085a7 */ /* 0x000f2400080010ff */
[----:B----4-:R-:W-:Y:S05]  /*4bb0*/  @!P0 BRA `(.L_x_103) ;  /* 0xfffffffc00f08947 */ /* 0x010fea000383ffff */
[----:B------:R-:W-:Y:S05]  /*4bc0*/  BRA `(.L_x_102) ;  /* 0x00000000000c7947 */ /* 0x000fea0003800000 */
.L_x_98:
[----:B------:R-:W-:-:S04]  /*4bd0*/  UIADD3 UR5, UPT, UPT, UR8, 0x250, URZ ;  /* 0x0000025008057890 */ /* 0x000fc8000fffe0ff */
[----:B------:R-:W-:-:S09]  /*4be0*/  UPRMT UR5, UR4, 0x654, UR5 ;  /* 0x0000065404057896 */ /* 0x000fd20008000005 */
[----:B------:R-:W-:Y:S03]  /*4bf0*/  SYNCS.ARRIVE.TRANS64.RED.A1T0 RZ, [UR5], RZ ;  /* 0x000000ffffff79a7 */ /* 0x000fe60008100405 */
.L_x_102:
[----:B-12---:R-:W-:Y:S01]  /*4c00*/  SHF.L.U32 R2, RZ, 0x1f, RZ ;  /* 0x0000001fff027819 */ /* 0x006fe200000006ff */
[----:B------:R-:W-:Y:S01]  /*4c10*/  UIADD3 UR5, UPT, UPT, UR8, 0x250, URZ ;  /* 0x0000025008057890 */ /* 0x000fe2000fffe0ff */
[----:B------:R-:W-:Y:S02]  /*4c20*/  PLOP3.LUT P0, PT, PT, PT, UP0, 0x80, 0x8 ;  /* 0x000000000008781c */ /* 0x000fe40003f0f008 */
[----:B------:R-:W1:Y:S02]  /*4c30*/  SYNCS.PHASECHK.TRANS64.TRYWAIT P1, [UR8+0x250], R2 ;  /* 0x00025002ff0075a7 */ /* 0x000e640008021108 */
[----:B-1----:R-:W-:Y:S09]  /*4c40*/  @!P1 BRA `(.L_x_104) ;  /* 0x0000004c00649947 */ /* 0x002ff20003800000 */
.L_x_221:
[----:B------:R-:W-:Y:S01]  /*4c50*/  @!UP0 UPRMT UR5, UR4, 0x654, UR5 ;  /* 0x0000065404058896 */ /* 0x000fe20008000005 */
[----:B------:R-:W-:Y:S02]  /*4c60*/  UMOV UR8, 0xffff ;  /* 0x0000ffff00087882 */ /* 0x000fe40000000000 */
[----:B------:R-:W-:-:S06]  /*4c70*/  UMOV UR4, 0x1 ;  /* 0x0000000100047882 */ /* 0x000fcc0000000000 */
[----:B------:R-:W-:Y:S01]  /*4c80*/  @!P0 SYNCS.ARRIVE.TRANS64.RED.A1T0 RZ, [UR5], RZ ;  /* 0x000000ffffff89a7 */ /* 0x000fe20008100405 */
[----:B------:R-:W-:Y:S01]  /*4c90*/  NOP ;  /* 0x0000000000007918 */ /* 0x000fe20000000000 */
[----:B-1----:R-:W1:Y:S01]  /*4ca0*/  LDS R0, [UR6+0x14] ;  /* 0x00001406ff007984 */ /* 0x002e620008000800 */
[----:B------:R-:W-:-:S04]  /*4cb0*/  ULOP3.LUT UR5, UR24, 0xffff, URZ, 0xc0, !UPT ;  /* 0x0000ffff18057892 */ /* 0x000fc8000f8ec0ff */
[----:B------:R-:W-:-:S04]  /*4cc0*/  USHF.R.U32.HI UR5, URZ, 0x5, UR5 ;  /* 0x00000005ff057899 */ /* 0x000fc80008011605 */
[----:B------:R-:W-:Y:S02]  /*4cd0*/  USHF.L.U32 UR8, UR8, UR5, URZ ;  /* 0x0000000508087299 */ /* 0x000fe400080006ff */
[----:B------:R-:W-:-:S04]  /*4ce0*/  USHF.L.U32 UR4, UR4, UR5, URZ ;  /* 0x0000000504047299 */ /* 0x000fc800080006ff */
[----:B-1----:R-:W-:-:S04]  /*4cf0*/  LOP3.LUT R0, R0, UR8, RZ, 0xc0, !PT ;  /* 0x0000000800007c12 */ /* 0x002fc8000f8ec0ff */
[----:B------:R-:W-:-:S13]  /*4d00*/  ISETP.NE.AND P0, PT, R0, UR8, PT ;  /* 0x0000000800007c0c */ /* 0x000fda000bf05270 */
[----:B------:R-:W-:Y:S05]  /*4d10*/  @P0 BRA `(.L_x_105) ;  /* 0x0000000000580947 */ /* 0x000fea0003800000 */
[----:B------:R-:W1:Y:S02]  /*4d20*/  LDS R0, [UR6+0x18] ;  /* 0x00001806ff007984 */ /* 0x000e640008000800 */
[----:B-1----:R-:W-:-:S04]  /*4d30*/  LOP3.LUT R0, R0, UR4, RZ, 0xc0, !PT ;  /* 0x0000000400007c12 */ /* 0x002fc8000f8ec0ff */
[----:B------:R-:W-:-:S13]  /*4d40*/  ISETP.NE.AND P0, PT, R0, UR4, PT ;  /* 0x0000000400007c0c */ /* 0x000fda000bf05270 */
[----:B------:R-:W-:Y:S05]  /*4d50*/  @P0 BRA `(.L_x_106) ;  /* 0x00000000003c0947 */ /* 0x000fea0003800000 */
[----:B------:R-:W1:Y:S01]  /*4d60*/  S2R R2, SR_LANEID ;  /* 0x0000000000027919 */ /* 0x000e620000000000 */
[----:B------:R-:W-:Y:S01]  /*4d70*/  ULOP3.LUT UR8, URZ, UR8, URZ, 0x33, !UPT ;  /* 0x00000008ff087292 */ /* 0x000fe2000f8e33ff */
[----:B------:R-:W-:Y:S02]  /*4d80*/  VOTEU.ANY UR7, UPT, PT ;  /* 0x0000000000077886 */ /* 0x000fe400038e0100 */
[----:B------:R-:W-:-:S03]  /*4d90*/  UFLO.U32 UR7, UR7 ;  /* 0x00000007000772bd */ /* 0x000fc600080e0000 */
[----:B------:R-:W-:-:S04]  /*4da0*/  IMAD.U32 R0, RZ, RZ, UR8 ;  /* 0x00000008ff007e24 */ /* 0x000fc8000f8e00ff */
[----:B------:R2:W3:Y:S02]  /*4db0*/  REDUX UR5, R0 ;  /* 0x00000000000573c4 */ /* 0x0004e40000000000 */
[----:B------:R1:W-:Y:S02]  /*4dc0*/  UTCATOMSWS.AND URZ, UR8 ;  /* 0x0000000800ff79e3 */ /* 0x0003e40008000000 */
[----:B-1----:R-:W-:Y:S02]  /*4dd0*/  ISETP.EQ.U32.AND P0, PT, R2, UR7, PT ;  /* 0x0000000702007c0c */ /* 0x002fe4000bf02070 */
[----:B--2---:R-:W-:Y:S02]  /*4de0*/  LOP3.LUT R0, RZ, UR4, RZ, 0x33, !PT ;  /* 0x00000004ff007c12 */ /* 0x004fe4000f8e33ff */
[----:B---3--:R-:W-:Y:S02]  /*4df0*/  MOV R2, UR5 ;  /* 0x0000000500027c02 */ /* 0x008fe40008000f00 */
[----:B------:R-:W1:Y:S07]  /*4e00*/  REDUX UR4, R0 ;  /* 0x00000000000473c4 */ /* 0x000e6e0000000000 */
[----:B------:R2:W-:Y:S01]  /*4e10*/  @P0 ATOMS.AND RZ, [UR6+0x14], R2 ;  /* 0x00001402ffff098c */ /* 0x0005e2000a800006 */
[----:B-1----:R-:W-:-:S05]  /*4e20*/  IMAD.U32 R0, RZ, RZ, UR4 ;  /* 0x00000004ff007e24 */ /* 0x002fca000f8e00ff */
[----:B------:R2:W-:Y:S01]  /*4e30*/  @P0 ATOMS.AND RZ, [UR6+0x18], R0 ;  /* 0x00001800ffff098c */ /* 0x0005e2000a800006 */
[----:B------:R-:W-:Y:S05]  /*4e40*/  BRA `(.L_x_107) ;  /* 0x0000000000147947 */ /* 0x000fea0003800000 */
.L_x_106:
[----:B------:R-:W-:Y:S02]  /*4e50*/  MOV R2, 0x4e70 ;  /* 0x00004e7000027802 */ /* 0x000fe40000000f00 */
[----:B---345:R-:W-:Y:S05]  /*4e60*/  CALL.REL.NOINC `($__internal_0_$__cuda_sm10x_tcgen05_guardrail_trap_col_being_dealloced_not_returned_by_alloc) ;  /* 0x0000004c00b87944 */ /* 0x038fea0003c00000 */
[----:B------:R-:W-:Y:S05]  /*4e70*/  BRA `(.L_x_107) ;  /* 0x0000000000087947 */ /* 0x000fea0003800000 */
.L_x_105:
[----:B------:R-:W-:Y:S02]  /*4e80*/  MOV R2, 0x4ea0 ;  /* 0x00004ea000027802 */ /* 0x000fe40000000f00 */
[----:B---345:R-:W-:Y:S05]  /*4e90*/  CALL.REL.NOINC `($__internal_2_$__cuda_sm10x_tcgen05_guardrail_trap_unallocated_columns_being_dealloced) ;  /* 0x0000004c00c47944 */ /* 0x038fea0003c00000 */
.L_x_107:
[----:B------:R-:W-:Y:S01]  /*4ea0*/  NOP ;  /* 0x0000000000007918 */ /* 0x000fe20000000000 */
[----:B----4-:R-:W-:Y:S05]  /*4eb0*/  EXIT ;  /* 0x000000000000794d */ /* 0x010fea0003800000 */
.L_x_78:
[----:B------:R-:W-:-:S09]  /*4ec0*/  UISETP.NE.OR UP5, UPT, UR10, 0x3, UP5 ;  /* 0x000000030a00788c */ /* 0x000fd2000afa5670 */
[----:B------:R-:W-:Y:S05]  /*4ed0*/  BRA.U UP5, `(.L_x_108) ;  /* 0x0000000d05707547 */ /* 0x000fea000b800000 */
[----:B------:R-:W1:Y:S01]  /*4ee0*/  LDC R0, c[0x0][0xb30] ;  /* 0x0002cc00ff007b82 */ /* 0x000e620000000800 */
[----:B------:R-:W2:Y:S01]  /*4ef0*/  LDCU.64 UR8, c[0x0][0x888] ;  /* 0x00011100ff0877ac */ /* 0x000ea20008000a00 */
[----:B------:R-:W-:Y:S02]  /*4f00*/  HFMA2 R27, -RZ, RZ, 0, 0 ;  /* 0x00000000ff1b7431 */ /* 0x000fe400000001ff */
[----:B------:R-:W-:Y:S01]  /*4f10*/  IMAD.MOV.U32 R29, RZ, RZ, 0x1 ;  /* 0x00000001ff1d7424 */ /* 0x000fe200078e00ff */
[----:B------:R-:W-:Y:S01]  /*4f20*/  MOV R25, 0x1000 ;  /* 0x0000100000197802 */ /* 0x000fe20000000f00 */
[----:B------:R-:W3:Y:S01]  /*4f30*/  LDCU.64 UR4, c[0x0][0x890] ;  /* 0x00011200ff0477ac */ /* 0x000ee20008000a00 */
[----:B------:R-:W-:Y:S01]  /*4f40*/  IMAD.MOV.U32 R28, RZ, RZ, RZ ;  /* 0x000000ffff1c7224 */ /* 0x000fe200078e00ff */
[----:B------:R-:W4:Y:S01]  /*4f50*/  LDC R24, c[0x0][0x370] ;  /* 0x0000dc00ff187b82 */ /* 0x000f220000000800 */
[----:B------:R-:W-:Y:S01]  /*4f60*/  UMOV UR6, 0x400 ;  /* 0x0000040000067882 */ /* 0x000fe20000000000 */
[----:B------:R-:W-:-:S02]  /*4f70*/  UPLOP3.LUT UP1, UPT, UPT, UPT, UPT, 0x40, 0x4 ;  /* 0x000000000004789c */ /* 0x000fc40003f2e870 */
[----:B------:R-:W-:-:S04]  /*4f80*/  ULEA UR6, UR37, UR6, 0x18 ;  /* 0x0000000625067291 */ /* 0x000fc8000f8ec0ff */
[----:B------:R-:W4:Y:S01]  /*4f90*/  LDC R3, c[0x0][0xb0c] ;  /* 0x0002c300ff037b82 */ /* 0x000f220000000800 */
[----:B------:R-:W-:Y:S02]  /*4fa0*/  UIADD3 UR13, UPT, UPT, UR6, 0x1a8, URZ ;  /* 0x000001a8060d7890 */ /* 0x000fe4000fffe0ff */
[----:B--2---:R-:W-:Y:S02]  /*4fb0*/  UISETP.NE.U32.AND UP3, UPT, UR8, URZ, UPT ;  /* 0x000000ff0800728c */ /* 0x004fe4000bf65070 */
[----:B------:R-:W-:Y:S02]  /*4fc0*/  UIADD3 UR25, UPT, UPT, UR6, 0x1a0, URZ ;  /* 0x000001a006197890 */ /* 0x000fe4000fffe0ff */
[----:B---3--:R-:W-:Y:S01]  /*4fd0*/  UISETP.NE.U32.AND UP4, UPT, UR4, URZ, UPT ;  /* 0x000000ff0400728c */ /* 0x008fe2000bf85070 */
[----:B------:R-:W2:Y:S01]  /*4fe0*/  LDC R18, c[0x0][0xb20] ;  /* 0x0002c800ff127b82 */ /* 0x000ea20000000800 */
[----:B-1----:R-:W-:Y:S01]  /*4ff0*/  ISETP.NE.AND P1, PT, R0, 0x1, PT ;  /* 0x000000010000780c */ /* 0x002fe20003f25270 */
[----:B------:R-:W-:-:S02]  /*5000*/  UISETP.NE.AND.EX UP3, UPT, UR9, URZ, UPT, UP3 ;  /* 0x000000ff0900728c */ /* 0x000fc4000bf65330 */
[----:B------:R-:W-:Y:S02]  /*5010*/  UPRMT UR13, UR37, 0x654, UR13 ;  /* 0x00000654250d7896 */ /* 0x000fe4000800000d */
[----:B------:R-:W-:Y:S02]  /*5020*/  UISETP.NE.AND.EX UP4, UPT, UR5, URZ, UPT, UP4 ;  /* 0x000000ff0500728c */ /* 0x000fe4000bf85340 */
[----:B------:R-:W1:Y:S08]  /*5030*/  LDC.64 R30, c[0x0][0x348] ;  /* 0x0000d200ff1e7b82 */ /* 0x000e700000000a00 */
[----:B------:R-:W3:Y:S08]  /*5040*/  LDC.64 R16, c[0x0][0xb10] ;  /* 0x0002c400ff107b82 */ /* 0x000ef00000000a00 */
[----:B------:R-:W1:Y:S08]  /*5050*/  LDC.64 R6, c[0x0][0xb18] ;  /* 0x0002c600ff067b82 */ /* 0x000e700000000a00 */
[----:B------:R-:W1:Y:S08]  /*5060*/  LDC.64 R4, c[0x0][0xb28] ;  /* 0x0002ca00ff047b82 */ /* 0x000e700000000a00 */
[----:B--2-4-:R-:W1:Y:S02]  /*5070*/  LDC R19, c[0x0][0x374] ;  /* 0x0000dd00ff137b82 */ /* 0x014e640000000800 */
.L_x_117:
[C---:B------:R-:W-:Y:S02]  /*5080*/  LEA R0, R28.reuse, UR6, 0x3 ;  /* 0x000000061c007c11 */ /* 0x040fe4000f8e18ff */
[----:B------:R-:W-:Y:S02]  /*5090*/  SHF.L.U32 R2, R27, 0x1f, RZ ;  /* 0x0000001f1b027819 */ /* 0x000fe400000006ff */
[----:B------:R-:W-:Y:S02]  /*50a0*/  LEA R20, R28, UR6, 0x4 ;  /* 0x000000061c147c11 */ /* 0x000fe4000f8e20ff */
[----:B--2---:R-:W2:Y:S02]  /*50b0*/  SYNCS.PHASECHK.TRANS64.TRYWAIT P0, [R0+URZ+0x1d0], R2 ;  /* 0x0001d002000075a7 */ /* 0x004ea400080011ff */
[----:B--2---:R-:W-:Y:S05]  /*50c0*/  @!P0 BRA `(.L_x_109) ;  /* 0x00000048005c8947 */ /* 0x004fea0003800000 */
.L_x_222:
[----:B------:R-:W-:Y:S01]  /*50d0*/  ISETP.GE.AND P0, PT, R40, 0x1, PT ;  /* 0x000000012800780c */ /* 0x000fe20003f06270 */
[----:B------:R-:W4:Y:S01]  /*50e0*/  LDS.128 R20, [R20+0x260] ;  /* 0x0002600014147984 */ /* 0x000f220000000c00 */
[----:B--2---:R-:W-:Y:S01]  /*50f0*/  VIADD R0, R0, 0x1e0 ;  /* 0x000001e000007836 */ /* 0x004fe20000000000 */
[----:B------:R-:W-:Y:S01]  /*5100*/  @!PT LDS RZ, [RZ] ;  /* 0x00000000fffff984 */ /* 0x000fe20000000800 */
[----:B------:R-:W-:Y:S01]  /*5110*/  @!PT LDS RZ, [RZ] ;  /* 0x00000000fffff984 */ /* 0x000fe20000000800 */
[----:B------:R-:W-:Y:S01]  /*5120*/  @!PT LDS RZ, [RZ] ;  /* 0x00000000fffff984 */ /* 0x000fe20000000800 */
[----:B------:R-:W-:Y:S01]  /*5130*/  @!PT LDS RZ, [RZ] ;  /* 0x00000000fffff984 */ /* 0x000fe20000000800 */
[----:B------:R2:W-:Y:S06]  /*5140*/  MEMBAR.ALL.CTA ;  /* 0x0000000000007992 */ /* 0x0005ec0000008000 */
[----:B--2---:R-:W2:Y:S01]  /*5150*/  FENCE.VIEW.ASYNC.S ;  /* 0x00000000000073c6 */ /* 0x004ea20000000000 */
[----:B------:R-:W-:Y:S04]  /*5160*/  PRMT R0, RZ, 0x654, R0 ;  /* 0x00000654ff007816 */ /* 0x000fe80000000000 */
[----:B--2---:R2:W-:Y:S01]  /*5170*/  SYNCS.ARRIVE.TRANS64.RED.A1T0 RZ, [R0+URZ], RZ ;  /* 0x000000ff00ff79a7 */ /* 0x0045e200081004ff */
[----:B----4-:R-:W-:Y:S11]  /*5180*/  LOP3.LUT P3, RZ, R22, 0x1, RZ, 0xc0, !PT ;  /* 0x0000000116ff7812 */ /* 0x010ff6000786c0ff */
[----:B------:R-:W-:Y:S02]  /*5190*/  @!UPT UIADD3 URZ, UPT, UPT, URZ, URZ, URZ ;  /* 0x000000fffffff290 */ /* 0x000fe4000fffe0ff */
[----:B------:R-:W-:Y:S02]  /*51a0*/  @P3 MOV R11, R20 ;  /* 0x00000014000b3202 */ /* 0x000fe40000000f00 */
[----:B------:R-:W-:Y:S01]  /*51b0*/  @P3 LOP3.LUT R10, R21, 0xffff, RZ, 0xc0, !PT ;  /* 0x0000ffff150a3812 */ /* 0x000fe200078ec0ff */
[----:B--2---:R-:W-:Y:S06]  /*51c0*/  @!P0 BRA `(.L_x_110) ;  /* 0x0000000000a48947 */ /* 0x004fec0003800000 */
[-C--:B-1----:R-:W-:Y:S01]  /*51d0*/  IMAD.HI.U32 R0, R19, R7.reuse, RZ ;  /* 0x0000000713007227 */ /* 0x082fe200078e00ff */
[----:B------:R-:W-:Y:S02]  /*51e0*/  ISETP.NE.AND P0, PT, R6, 0x1, PT ;  /* 0x000000010600780c */ /* 0x000fe40003f05270 */
[----:B------:R-:W-:Y:S01]  /*51f0*/  ISETP.NE.AND P2, PT, R40, 0x1, PT ;  /* 0x000000012800780c */ /* 0x000fe20003f45270 */
[----:B---3--:R-:W-:Y:S01]  /*5200*/  IMAD.HI.U32 R9, R24, R16, RZ ;  /* 0x0000001018097227 */ /* 0x008fe200078e00ff */
[----:B------:R-:W-:Y:S02]  /*5210*/  SHF.R.U32.HI R0, RZ, R18, R0 ;  /* 0x00000012ff007219 */ /* 0x000fe40000011600 */
[----:B------:R-:W-:Y:S01]  /*5220*/  ISETP.NE.AND P4, PT, R3, 0x1, PT ;  /* 0x000000010300780c */ /* 0x000fe20003f85270 */
[----:B------:R-:W-:Y:S01]  /*5230*/  IMAD.HI.U32 R13, R10, R7, RZ ;  /* 0x000000070a0d7227 */ /* 0x000fe200078e00ff */
[----:B------:R-:W-:Y:S02]  /*5240*/  SHF.R.U32.HI R9, RZ, R17, R9 ;  /* 0x00000011ff097219 */ /* 0x000fe40000011609 */
[----:B------:R-:W-:Y:S01]  /*5250*/  SEL R0, R19, R0, !P0 ;  /* 0x0000000013007207 */ /* 0x000fe20004000000 */
[----:B------:R-:W-:Y:S01]  /*5260*/  IMAD.HI.U32 R12, R11, R16, RZ ;  /* 0x000000100b0c7227 */ /* 0x000fe200078e00ff */
[----:B------:R-:W-:Y:S03]  /*5270*/  SEL R9, R24, R9, !P4 ;  /* 0x0000000918097207 */ /* 0x000fe60006000000 */
[-C--:B------:R-:W-:Y:S01]  /*5280*/  IMAD.HI.U32 R8, R0, R4.reuse, RZ ;  /* 0x0000000400087227 */ /* 0x080fe200078e00ff */
[----:B------:R-:W-:Y:S03]  /*5290*/  SHF.R.U32.HI R12, RZ, R17, R12 ;  /* 0x00000011ff0c7219 */ /* 0x000fe6000001160c */
[----:B------:R-:W-:Y:S01]  /*52a0*/  IMAD.HI.U32 R2, R9, R4, RZ ;  /* 0x0000000409027227 */ /* 0x000fe200078e00ff */
[-C--:B------:R-:W-:Y:S02]  /*52b0*/  @P2 SHF.R.U32.HI R0, RZ, R5.reuse, R8 ;  /* 0x00000005ff002219 */ /* 0x080fe40000011608 */
[----:B------:R-:W-:Y:S02]  /*52c0*/  SHF.R.U32.HI R8, RZ, R18, R13 ;  /* 0x00000012ff087219 */ /* 0x000fe4000001160d */
[----:B------:R-:W-:Y:S01]  /*52d0*/  @P2 SHF.R.U32.HI R9, RZ, R5, R2 ;  /* 0x00000005ff092219 */ /* 0x000fe20000011602 */
[----:B------:R-:W-:Y:S01]  /*52e0*/  IMAD R0, R40, R0, RZ ;  /* 0x0000000028007224 */ /* 0x000fe200078e02ff */
[----:B------:R-:W-:Y:S02]  /*52f0*/  SEL R8, R10, R8, !P0 ;  /* 0x000000080a087207 */ /* 0x000fe40004000000 */
[----:B------:R-:W-:Y:S01]  /*5300*/  SEL R2, R11, R12, !P4 ;  /* 0x0000000c0b027207 */ /* 0x000fe20006000000 */
[----:B------:R-:W-:Y:S01]  /*5310*/  IMAD R12, R40, R9, RZ ;  /* 0x00000009280c7224 */ /* 0x000fe200078e02ff */
[C---:B------:R-:W-:Y:S01]  /*5320*/  ISETP.GE.AND P0, PT, R8.reuse, R0, PT ;  /* 0x000000000800720c */ /* 0x040fe20003f06270 */
[----:B------:R-:W-:Y:S03]  /*5330*/  IMAD.HI.U32 R0, R8, R4, RZ ;  /* 0x0000000408007227 */ /* 0x000fe600078e00ff */
[----:B------:R-:W-:Y:S02]  /*5340*/  ISETP.GE.OR P0, PT, R2, R12, P0 ;  /* 0x0000000c0200720c */ /* 0x000fe40000706670 */
[-C--:B------:R-:W-:Y:S04]  /*5350*/  SHF.R.U32.HI R0, RZ, R5.reuse, R0 ;  /* 0x00000005ff007219 */ /* 0x080fe80000011600 */
[----:B------:R-:W-:Y:S05]  /*5360*/  SEL R13, R8, R0, !P2 ;  /* 0x00000000080d7207 */ /* 0x000fea0005000000 */
[----:B------:R-:W-:Y:S02]  /*5370*/  IMAD.MOV R12, RZ, RZ, -R13 ;  /* 0x000000ffff0c7224 */ /* 0x000fe400078e0a0d */
[----:B------:R-:W-:Y:S04]  /*5380*/  @!P0 IMAD.HI.U32 R0, R2, R4, RZ ;  /* 0x0000000402008227 */ /* 0x000fe800078e00ff */
[----:B------:R-:W-:Y:S01]  /*5390*/  IMAD R12, R40, R12, R8 ;  /* 0x0000000c280c7224 */ /* 0x000fe200078e0208 */
[----:B------:R-:W-:Y:S04]  /*53a0*/  @!P0 SHF.R.U32.HI R0, RZ, R5, R0 ;  /* 0x00000005ff008219 */ /* 0x000fe80000011600 */
[----:B------:R-:W-:Y:S04]  /*53b0*/  @!P0 SEL R0, R2, R0, !P2 ;  /* 0x0000000002008207 */ /* 0x000fe80005000000 */
[----:B------:R-:W-:Y:S01]  /*53c0*/  @!P0 IADD3 R13, PT, PT, R13, -R0, RZ ;  /* 0x800000000d0d8210 */ /* 0x000fe20007ffe0ff */
[----:B------:R-:W-:Y:S01]  /*53d0*/  @!P0 IMAD R0, R9, R12, R0 ;  /* 0x0000000c09008224 */ /* 0x000fe200078e0200 */
[----:B------:R-:W-:Y:S01]  /*53e0*/  IADD3 R9, PT, PT, -R8, RZ, RZ ;  /* 0x000000ff08097210 */ /* 0x000fe20007ffe1ff */
[--C-:B------:R-:W-:Y:S02]  /*53f0*/  IMAD.MOV R12, RZ, RZ, -R2.reuse ;  /* 0x000000ffff0c7224 */ /* 0x100fe400078e0a02 */
[----:B------:R-:W-:Y:S02]  /*5400*/  @!P0 IMAD R8, R13, R40, R2 ;  /* 0x000000280d088224 */ /* 0x000fe400078e0202 */
[----:B------:R-:W-:Y:S02]  /*5410*/  @!P0 IMAD.MOV.U32 R2, RZ, RZ, R0 ;  /* 0x000000ffff028224 */ /* 0x000fe400078e0000 */
[----:B------:R-:W-:Y:S02]  /*5420*/  IMAD R11, R3, R12, R11 ;  /* 0x0000000c030b7224 */ /* 0x000fe400078e020b */
[----:B------:R-:W-:Y:S02]  /*5430*/  IMAD R10, R6, R9, R10 ;  /* 0x00000009060a7224 */ /* 0x000fe400078e020a */
[----:B------:R-:W-:Y:S02]  /*5440*/  IMAD R11, R2, R3, R11 ;  /* 0x00000003020b7224 */ /* 0x000fe400078e020b */
[----:B------:R-:W-:Y:S02]  /*5450*/  IMAD R10, R8, R6, R10 ;  /* 0x00000006080a7224 */ /* 0x000fe400078e020a */
.L_x_110:
[----:B------:R-:W-:Y:S05]  /*5460*/  BRA.U UP1, `(.L_x_111) ;  /* 0x0000000101107547 */ /* 0x000fea000b800000 */
[----:B------:R-:W-:Y:S04]  /*5470*/  MOV R2, UR7 ;  /* 0x0000000700027c02 */ /* 0x000fe80008000f00 */
[----:B------:R-:W-:Y:S04]  /*5480*/  SHF.L.U32 R2, R2, 0x1f, RZ ;  /* 0x0000001f02027819 */ /* 0x000fe800000006ff */
[----:B------:R-:W2:Y:S02]  /*5490*/  SYNCS.PHASECHK.TRANS64.TRYWAIT P0, [UR6+0x1c8], R2 ;  /* 0x0001c802ff0075a7 */ /* 0x000ea40008001106 */
[----:B--2---:R-:W-:Y:S05]  /*54a0*/  @!P0 BRA `(.L_x_112) ;  /* 0x0000004400788947 */ /* 0x004fea0003800000 */
.L_x_111:
[----:B------:R-:W-:Y:S02]  /*54b0*/  R2UR UR26, R15 ;  /* 0x000000000f1a72ca */ /* 0x000fe400000e0000 */
[----:B------:R-:W-:Y:S02]  /*54c0*/  R2UR UR27, R14 ;  /* 0x000000000e1b72ca */ /* 0x000fe400000e0000 */
[----:B------:R-:W-:Y:S02]  /*54d0*/  ISETP.NE.U32.AND P2, PT, RZ, UR4, PT ;  /* 0x00000004ff007c0c */ /* 0x000fe4000bf45070 */
[----:B------:R-:W-:Y:S02]  /*54e0*/  SHF.L.U32 R14, R29, 0x1f, RZ ;  /* 0x0000001f1d0e7819 */ /* 0x000fe400000006ff */
[----:B------:R-:W-:Y:S05]  /*54f0*/  ISETP.NE.AND.EX P2, PT, RZ, UR5, PT, P2 ;  /* 0x00000005ff007c0c */ /* 0x000fea000bf45320 */
[----:B------:R-:W-:Y:S02]  /*5500*/  USHF.L.U32 UR26, UR26, 0x7, URZ ;  /* 0x000000071a1a7899 */ /* 0x000fe400080006ff */
[----:B------:R-:W-:Y:S01]  /*5510*/  USHF.L.U32 UR27, UR27, 0x6, URZ ;  /* 0x000000061b1b7899 */ /* 0x000fe200080006ff */
[----:B------:R-:W-:Y:S11]  /*5520*/  BRA.U !UP4, `(.L_x_113) ;  /* 0x000000010c347547 */ /* 0x000ff6000b800000 */
[----:B------:R-:W-:Y:S01]  /*5530*/  UPLOP3.LUT UP0, UPT, UPT, UPT, UP3, 0x80, 0x8 ;  /* 0x000000000008789c */ /* 0x000fe20003f0f030 */
[----:B--2---:R-:W-:Y:S02]  /*5540*/  HFMA2 R0, -RZ, RZ, 0, 5.9604644775390625e-08 ;  /* 0x00000001ff007431 */ /* 0x004fe400000001ff */
[----:B------:R-:W-:Y:S03]  /*5550*/  IMAD.MOV.U32 R98, RZ, RZ, 0x1 ;  /* 0x00000001ff627424 */ /* 0x000fe600078e00ff */
[----:B------:R-:W-:Y:S05]  /*5560*/  PLOP3.LUT P0, PT, PT, PT, UP0, 0x80, 0x8 ;  /* 0x000000000008781c */ /* 0x000fea0003f0f008 */
[----:B------:R-:W2:Y:S01]  /*5570*/  @UP0 LDCU.64 UR10, c[0x0][0x888] ;  /* 0x00011100ff0a07ac */ /* 0x000ea20008000a00 */
[----:B------:R-:W-:Y:S07]  /*5580*/  @UP0 UIMAD UR8, UR36, UR4, URZ ;  /* 0x00000004240802a4 */ /* 0x000fee000f8e02ff */
[----:B------:R-:W-:Y:S01]  /*5590*/  @!P0 PRMT R98, R0, 0x7610, R98 ;  /* 0x0000761000628816 */ /* 0x000fe20000000062 */
[----:B--2---:R-:W-:Y:S03]  /*55a0*/  @UP0 UIMAD.WIDE UR10, UR8, 0x4, UR10 ;  /* 0x00000004080a08a5 */ /* 0x004fe6000f8e020a */
[----:B------:R-:W2:Y:S03]  /*55b0*/  @!UP0 LDCU UR8, c[0x0][0x880] ;  /* 0x00011000ff0887ac */ /* 0x000ea60008000800 */
[----:B-----5:R-:W-:Y:S01]  /*55c0*/  IMAD.U32 R46, RZ, RZ, UR10 ;  /* 0x0000000aff2e7e24 */ /* 0x020fe2000f8e00ff */
[----:B------:R-:W-:Y:S05]  /*55d0*/  MOV R47, UR11 ;  /* 0x0000000b002f7c02 */ /* 0x000fea0008000f00 */
[----:B------:R4:W5:Y:S02]  /*55e0*/  @P0 LDG.E R46, desc[UR46][R46.64] ;  /* 0x0000002e2e2e0981 */ /* 0x000964000c1e1900 */
[----:B--2-4-:R-:W-:Y:S07]  /*55f0*/  @!P0 IMAD.U32 R46, RZ, RZ, UR8 ;  /* 0x00000008ff2e8e24 */ /* 0x014fee000f8e00ff */
.L_x_113:
[----:B-----5:R-:W-:Y:S01]  /*5600*/  @!P2 FSETP.EQ.AND P0, PT, R46, RZ, PT ;  /* 0x000000ff2e00a20b */ /* 0x020fe20003f02000 */
[----:B------:R-:W-:Y:S01]  /*5610*/  @!UPT UIADD3 URZ, UPT, UPT, URZ, URZ, URZ ;  /* 0x000000fffffff290 */ /* 0x000fe2000fffe0ff */
[----:B------:R-:W-:Y:S11]  /*5620*/  @!P2 BRA `(.L_x_114) ;  /* 0x000000000014a947 */ /* 0x000ff60003800000 */
[----:B------:R-:W-:Y:S02]  /*5630*/  LOP3.LUT P2, RZ, R98, 0xff, RZ, 0xc0, !PT ;  /* 0x000000ff62ff7812 */ /* 0x000fe4000784c0ff */
[----:B------:R-:W-:Y:S04]  /*5640*/  PLOP3.LUT P0, PT, PT, PT, UP0, 0x80, 0x8 ;  /* 0x000000000008781c */ /* 0x000fe80003f0f008 */
[----:B------:R-:W-:Y:S07]  /*5650*/  PLOP3.LUT P0, PT, P0, PT, PT, 0x8, 0x80 ;  /* 0x000000000080781c */ /* 0x000fee000070e170 */
[----:B------:R-:W-:Y:S11]  /*5660*/  @P2 FSETP.EQ.AND P0, PT, R46, RZ, PT ;  /* 0x000000ff2e00220b */ /* 0x000ff60003f02000 */
[----:B------:R-:W-:Y:S02]  /*5670*/  @!UPT UIADD3 URZ, UPT, UPT, URZ, URZ, URZ ;  /* 0x000000fffffff290 */ /* 0x000fe4000fffe0ff */
.L_x_114:
[----:B------:R-:W4:Y:S01]  /*5680*/  SYNCS.PHASECHK.TRANS64.TRYWAIT P2, [UR6+0x1b0], R14 ;  /* 0x0001b00eff0075a7 */ /* 0x000f220008041106 */
[----:B------:R-:W-:Y:S04]  /*5690*/  ELECT P4, URZ, PT ;  /* 0x0000000000ff782f */ /* 0x000fe80003880000 */
[----:B------:R-:W-:Y:S11]  /*56a0*/  PLOP3.LUT P4, PT, P0, P4, PT, 0xf2, 0x2f ;  /* 0x00000000002f781c */ /* 0x000ff60000789e72 */
[----:B------:R-:W-:Y:S02]  /*56b0*/  @!UPT UIADD3 URZ, UPT, UPT, URZ, URZ, URZ ;  /* 0x000000fffffff290 */ /* 0x000fe4000fffe0ff */
[----:B-1----:R-:W-:Y:S05]  /*56c0*/  @!P4 IADD3 R8, P0, PT, R30, 0x580, RZ ;  /* 0x000005801e08c810 */ /* 0x002fea0007f1e0ff */
[----:B--2---:R-:W-:Y:S01]  /*56d0*/  @!P4 IMAD.X R2, RZ, RZ, R31, P0 ;  /* 0x000000ffff02c224 */ /* 0x004fe200000e061f */
[----:B----4-:R-:W-:Y:S07]  /*56e0*/  @!P2 BRA `(.L_x_115) ;  /* 0x000000440000a947 */ /* 0x010fee0003800000 */
.L_x_225:
[----:B------:R-:W2:Y:S01]  /*56f0*/  LDC.64 R12, c[0x0][0xb18] ;  /* 0x0002c600ff0c7b82 */ /* 0x000ea20000000a00 */
[----:B------:R-:W-:Y:S01]  /*5700*/  @!P4 R2UR UR8, R2 ;  /* 0x000000000208c2ca */ /* 0x000fe200000e0000 */
[----:B------:R-:W-:Y:S01]  /*5710*/  VOTEU.ALL UP1, P4 ;  /* 0x0000000000ff7886 */ /* 0x000fe20002020000 */
[----:B------:R-:W-:Y:S01]  /*5720*/  @!P4 R2UR UR9, R8 ;  /* 0x000000000809c2ca */ /* 0x000fe200000e0000 */
[----:B------:R-:W-:Y:S01]  /*5730*/  VOTEU.ALL UP2, P4 ;  /* 0x0000000000ff7886 */ /* 0x000fe20002040000 */
[----:B------:R-:W-:Y:S03]  /*5740*/  UMOV UR16, 0x0 ;  /* 0x0000000000107882 */ /* 0x000fe60000000000 */
[----:B------:R-:W4:Y:S01]  /*5750*/  @!P1 LDC R2, c[0x0][0xb0c] ;  /* 0x0002c300ff029b82 */ /* 0x000f220000000800 */
[----:B------:R-:W-:Y:S01]  /*5760*/  @!UP1 UIADD3 UR24, UPT, UPT, UR6, 0x300, URZ ;  /* 0x0000030006189890 */ /* 0x000fe2000fffe0ff */
[----:B-1----:R-:W-:Y:S01]  /*5770*/  @!P4 IMAD.MOV.U32 R0, RZ, RZ, 0x1000 ;  /* 0x00001000ff00c424 */ /* 0x002fe200078e00ff */
[----:B------:R-:W-:Y:S01]  /*5780*/  UMOV UR17, 0x10000000 ;  /* 0x1000000000117882 */ /* 0x000fe20000000000 */
[----:B------:R-:W-:Y:S01]  /*5790*/  UMOV UR28, UR36 ;  /* 0x00000024001c7c82 */ /* 0x000fe20008000000 */
[----:B------:R-:W-:Y:S01]  /*57a0*/  @!UP1 UIADD3 UR10, UPT, UPT, UR26, 0x40, URZ ;  /* 0x000000401a0a9890 */ /* 0x000fe2000fffe0ff */
[----:B------:R-:W-:Y:S01]  /*57b0*/  @P3 SHF.R.U32.HI R26, RZ, 0x10, R21 ;  /* 0x00000010ff1a3819 */ /* 0x000fe20000011615 */
[----:B------:R-:W-:Y:S01]  /*57c0*/  UMOV UR11, UR27 ;  /* 0x0000001b000b7c82 */ /* 0x000fe20008000000 */
[----:B------:R-:W-:Y:S01]  /*57d0*/  IMAD.U32 R9, RZ, RZ, UR8 ;  /* 0x00000008ff097e24 */ /* 0x000fe2000f8e00ff */
[----:B------:R-:W-:Y:S01]  /*57e0*/  @!UP1 UIADD3 UR8, UPT, UPT, UR6, 0xb00, URZ ;  /* 0x00000b0006089890 */ /* 0x000fe2000fffe0ff */
[----:B------:R-:W-:Y:S01]  /*57f0*/  IMAD.U32 R8, RZ, RZ, UR9 ;  /* 0x00000009ff087e24 */ /* 0x000fe2000f8e00ff */
[----:B------:R-:W-:Y:S01]  /*5800*/  VOTEU.ALL UP1, P4 ;  /* 0x0000000000ff7886 */ /* 0x000fe20002020000 */
[----:B------:R-:W-:Y:S01]  /*5810*/  UMOV UR9, UR25 ;  /* 0x0000001900097c82 */ /* 0x000fe20008000000 */
[----:B------:R-:W-:Y:S01]  /*5820*/  @!P4 R2UR UR19, R9 ;  /* 0x000000000913c2ca */ /* 0x000fe200000e0000 */
[----:B------:R-:W-:Y:S01]  /*5830*/  UMOV UR12, UR36 ;  /* 0x00000024000c7c82 */ /* 0x000fe20008000000 */
[----:B------:R-:W-:Y:S01]  /*5840*/  @!P4 R2UR UR18, R8 ;  /* 0x000000000812c2ca */ /* 0x000fe200000e0000 */
[----:B------:R-:W-:Y:S01]  /*5850*/  UPRMT UR14, UR37, 0x654, UR25 ;  /* 0x00000654250e7896 */ /* 0x000fe20008000019 */
[----:B------:R-:W1:Y:S01]  /*5860*/  LDC.64 R8, c[0x0][0xb10] ;  /* 0x0002c400ff087b82 */ /* 0x000e620000000a00 */
[----:B------:R-:W-:Y:S10]  /*5870*/  VIADD R28, R28, 0x1 ;  /* 0x000000011c1c7836 */ /* 0x000ff40000000000 */
[----:B------:R1:W-:Y:S01]  /*5880*/  @!UP2 UTMALDG.3D [UR24], [UR18], desc[UR16] ;  /* 0x000010181200a5b4 */ /* 0x0003e20008011000 */
[----:B------:R1:W-:Y:S01]  /*5890*/  @!UP1 UTMALDG.3D [UR8], [UR18], desc[UR16] ;  /* 0x00001008120095b4 */ /* 0x0003e20008011000 */
[----:B------:R5:W-:Y:S01]  /*58a0*/  @!P4 SYNCS.ARRIVE.TRANS64.RED.A0TR RZ, [UR6+0x1a0], R0 ;  /* 0x0001a000ffffc9a7 */ /* 0x000be20008300406 */
[C---:B-1----:R-:W-:Y:S01]  /*58b0*/  @!P1 IMAD.HI.U32 R8, R11.reuse, R8, RZ ;  /* 0x000000080b089227 */ /* 0x042fe200078e00ff */
[----:B--2---:R-:W-:Y:S02]  /*58c0*/  @!P1 ISETP.NE.AND P0, PT, R12, 0x1, PT ;  /* 0x000000010c00980c */ /* 0x004fe40003f05270 */
[----:B----4-:R-:W-:Y:S01]  /*58d0*/  @!P1 ISETP.NE.AND P2, PT, R2, 0x1, PT ;  /* 0x000000010200980c */ /* 0x010fe20003f45270 */
[C---:B------:R-:W-:Y:S01]  /*58e0*/  @!P1 IMAD.HI.U32 R13, R10.reuse, R13, RZ ;  /* 0x0000000d0a0d9227 */ /* 0x040fe200078e00ff */
[----:B------:R-:W-:Y:S04]  /*58f0*/  @!P1 SHF.R.U32.HI R8, RZ, R9, R8 ;  /* 0x00000009ff089219 */ /* 0x000fe80000011608 */
[----:B------:R-:W-:Y:S01]  /*5900*/  @!P1 SEL R8, R11, R8, !P2 ;  /* 0x000000080b089207 */ /* 0x000fe20005000000 */
[----:B------:R-:W-:Y:S01]  /*5910*/  SYNCS.ARRIVE.TRANS64.RED.A1T0 RZ, [UR14], RZ ;  /* 0x000000ffffff79a7 */ /* 0x000fe2000810040e */
[----:B------:R-:W1:Y:S01]  /*5920*/  SYNCS.PHASECHK.TRANS64.TRYWAIT P5, [UR6+0x1b8], R14 ;  /* 0x0001b80eff0075a7 */ /* 0x000e6200080a1106 */
[----:B-----5:R-:W2:Y:S02]  /*5930*/  @!P1 LDC R0, c[0x0][0xb20] ;  /* 0x0002c800ff009b82 */ /* 0x020ea40000000800 */
[----:B--2---:R-:W-:Y:S04]  /*5940*/  @!P1 SHF.R.U32.HI R0, RZ, R0, R13 ;  /* 0x00000000ff009219 */ /* 0x004fe8000001160d */
[----:B------:R-:W-:Y:S05]  /*5950*/  @!P1 SEL R9, R10, R0, !P0 ;  /* 0x000000000a099207 */ /* 0x000fea0004000000 */
[----:B------:R-:W-:Y:S02]  /*5960*/  @!P1 IMAD.IADD R0, R9, 0x1, -R8 ;  /* 0x0000000109009824 */ /* 0x000fe400078e0a08 */
[----:B------:R-:W-:Y:S02]  /*5970*/  @!P1 IMAD.IADD R8, R8, 0x1, -R9 ;  /* 0x0000000108089824 */ /* 0x000fe400078e0a09 */
[----:B------:R-:W-:Y:S02]  /*5980*/  @!P1 IMAD R11, R0, R2, R11 ;  /* 0x00000002000b9224 */ /* 0x000fe400078e020b */
[----:B------:R-:W-:Y:S01]  /*5990*/  @!P1 IMAD R10, R8, R12, R10 ;  /* 0x0000000c080a9224 */ /* 0x000fe200078e020a */
[----:B-1----:R-:W-:Y:S06]  /*59a0*/  @!P5 BRA `(.L_x_116) ;  /* 0x000000400068d947 */ /* 0x002fec0003800000 */
.L_x_227:
[----:B------:R-:W-:Y:S01]  /*59b0*/  @!P4 IADD3 R2, P0, PT, R30, 0x580, RZ ;  /* 0x000005801e02c810 */ /* 0x000fe20007f1e0ff */
[----:B------:R-:W-:Y:S01]  /*59c0*/  VOTEU.ALL UP1, P4 ;  /* 0x0000000000ff7886 */ /* 0x000fe20002020000 */
[----:B------:R-:W-:Y:S01]  /*59d0*/  VOTEU.ALL UP2, P4 ;  /* 0x0000000000ff7886 */ /* 0x000fe20002040000 */
[----:B------:R-:W-:Y:S01]  /*59e0*/  UMOV UR14, 0x0 ;  /* 0x00000000000e7882 */ /* 0x000fe20000000000 */
[----:B------:R-:W-:Y:S01]  /*59f0*/  @!P4 R2UR UR9, R2 ;  /* 0x000000000209c2ca */ /* 0x000fe200000e0000 */
[----:B-1----:R-:W-:Y:S01]  /*5a00*/  @!P4 IMAD.X R0, RZ, RZ, R31, P0 ;  /* 0x000000ffff00c224 */ /* 0x002fe200000e061f */
[----:B------:R-:W-:Y:S01]  /*5a10*/  @!UP1 UIADD3 UR17, UPT, UPT, UR6, 0x1a8, URZ ;  /* 0x000001a806119890 */ /* 0x000fe2000fffe0ff */
[----:B------:R-:W-:Y:S01]  /*5a20*/  ISETP.NE.AND P0, PT, R28, 0x2, PT ;  /* 0x000000021c00780c */ /* 0x000fe20003f05270 */
[----:B------:R-:W-:Y:S01]  /*5a30*/  @!UP1 UIADD3 UR18, UPT, UPT, UR26, 0x20, URZ ;  /* 0x000000201a129890 */ /* 0x000fe2000fffe0ff */
[----:B------:R-:W-:Y:S01]  /*5a40*/  LOP3.LUT R29, R29, 0x1, RZ, 0x3c, !PT ;  /* 0x000000011d1d7812 */ /* 0x000fe200078e3cff */
[----:B------:R-:W-:Y:S01]  /*5a50*/  @!UP1 UIADD3 UR16, UPT, UPT, UR6, 0x1300, URZ ;  /* 0x0000130006109890 */ /* 0x000fe2000fffe0ff */
[----:B------:R-:W-:Y:S01]  /*5a60*/  @!P4 R2UR UR8, R0 ;  /* 0x000000000008c2ca */ /* 0x000fe200000e0000 */
[----:B------:R-:W-:Y:S01]  /*5a70*/  UMOV UR15, 0x10000000 ;  /* 0x10000000000f7882 */ /* 0x000fe20000000000 */
[----:B------:R-:W-:Y:S01]  /*5a80*/  UMOV UR19, UR27 ;  /* 0x0000001b00137c82 */ /* 0x000fe20008000000 */
[----:B------:R-:W-:Y:S01]  /*5a90*/  UMOV UR20, UR36 ;  /* 0x0000002400147c82 */ /* 0x000fe20008000000 */
[----:B------:R-:W-:Y:S01]  /*5aa0*/  @!UP1 UIADD3 UR10, UPT, UPT, UR26, 0x60, URZ ;  /* 0x000000601a0a9890 */ /* 0x000fe2000fffe0ff */
[----:B------:R-:W-:Y:S01]  /*5ab0*/  SEL R0, RZ, 0x1, P0 ;  /* 0x00000001ff007807 */ /* 0x000fe20000000000 */
[----:B------:R-:W-:Y:S01]  /*5ac0*/  IMAD.U32 R8, RZ, RZ, UR9 ;  /* 0x00000009ff087e24 */ /* 0x000fe2000f8e00ff */
[----:B------:R-:W-:Y:S01]  /*5ad0*/  UMOV UR11, UR27 ;  /* 0x0000001b000b7c82 */ /* 0x000fe20008000000 */
[----:B------:R-:W-:Y:S01]  /*5ae0*/  UMOV UR12, UR36 ;  /* 0x00000024000c7c82 */ /* 0x000fe20008000000 */
[----:B------:R-:W-:Y:S01]  /*5af0*/  UMOV UR9, UR17 ;  /* 0x0000001100097c82 */ /* 0x000fe20008000000 */
[----:B------:R-:W-:Y:S01]  /*5b00*/  @P3 R2UR UR36, R26 ;  /* 0x000000001a2432ca */ /* 0x000fe200000e0000 */
[----:B------:R-:W-:Y:S01]  /*5b10*/  IMAD.IADD R15, R10, 0x1, R96 ;  /* 0x000000010a0f7824 */ /* 0x000fe200078e0260 */
[----:B------:R-:W-:Y:S01]  /*5b20*/  @!P4 R2UR UR22, R8 ;  /* 0x000000000816c2ca */ /* 0x000fe200000e0000 */
[----:B------:R-:W-:Y:S01]  /*5b30*/  IMAD.U32 R9, RZ, RZ, UR8 ;  /* 0x00000008ff097e24 */ /* 0x000fe2000f8e00ff */
[----:B------:R-:W-:Y:S01]  /*5b40*/  @!UP1 UIADD3 UR8, UPT, UPT, UR6, 0x1b00, URZ ;  /* 0x00001b0006089890 */ /* 0x000fe2000fffe0ff */
[----:B------:R-:W-:Y:S01]  /*5b50*/  LOP3.LUT R27, R27, R0, RZ, 0x3c, !PT ;  /* 0x000000001b1b7212 */ /* 0x000fe200078e3cff */
[----:B------:R-:W-:Y:S01]  /*5b60*/  VOTEU.ALL UP1, P4 ;  /* 0x0000000000ff7886 */ /* 0x000fe20002020000 */
[----:B------:R-:W-:Y:S01]  /*5b70*/  IMAD.IADD R14, R11, 0x1, R97 ;  /* 0x000000010b0e7824 */ /* 0x000fe200078e0261 */
[----:B------:R-:W-:Y:S02]  /*5b80*/  @!P4 R2UR UR23, R9 ;  /* 0x000000000917c2ca */ /* 0x000fe400000e0000 */
[----:B------:R-:W-:Y:S11]  /*5b90*/  SEL R28, R28, RZ, P0 ;  /* 0x000000ff1c1c7207 */ /* 0x000ff60000000000 */
[----:B------:R2:W-:Y:S01]  /*5ba0*/  @!UP2 UTMALDG.3D [UR16], [UR22], desc[UR14] ;  /* 0x00000e101600a5b4 */ /* 0x0005e20008011000 */
[----:B------:R2:W-:Y:S01]  /*5bb0*/  @!UP1 UTMALDG.3D [UR8], [UR22], desc[UR14] ;  /* 0x00000e08160095b4 */ /* 0x0005e20008011000 */
[----:B------:R2:W-:Y:S01]  /*5bc0*/  @!P4 SYNCS.ARRIVE.TRANS64.RED.A0TR RZ, [UR6+0x1a8], R25 ;  /* 0x0001a819ffffc9a7 */ /* 0x0005e20008300406 */
[----:B------:R-:W-:Y:S01]  /*5bd0*/  UPLOP3.LUT UP1, UPT, UPT, UPT, UPT, 0x80, 0x8 ;  /* 0x000000000008789c */ /* 0x000fe20003f2f070 */
[----:B------:R-:W-:Y:S01]  /*5be0*/  SYNCS.ARRIVE.TRANS64.RED.A1T0 RZ, [UR13], RZ ;  /* 0x000000ffffff79a7 */ /* 0x000fe2000810040d */
[----:B------:R-:W-:Y:S09]  /*5bf0*/  @P3 BRA `(.L_x_117) ;  /* 0xfffffff400203947 */ /* 0x000ff2000383ffff */
[----:B------:R-:W-:-:S04]  /*5c00*/  SHF.L.U32 R2, R29, 0x1f, RZ ;  /* 0x0000001f1d027819 */ /* 0x000fc800000006ff */
[----:B------:R-:W1:Y:S02]  /*5c10*/  SYNCS.PHASECHK.TRANS64.TRYWAIT P0, [UR6+0x1b0], R2 ;  /* 0x0001b002ff0075a7 */ /* 0x000e640008001106 */
[----:B-1----:R-:W-:Y:S05]  /*5c20*/  @!P0 BRA `(.L_x_118) ;  /* 0x0000003c00e08947 */ /* 0x002fea0003800000 */
.L_x_229:
[----:B-1----:R-:W-:-:S07]  /*5c30*/  MOV R0, UR6 ;  /* 0x0000000600007c02 */ /* 0x002fce0008000f00 */
.L_x_119:
[----:B-1----:R-:W-:-:S04]  /*5c40*/  SHF.L.U32 R2, R29, 0x1f, RZ ;  /* 0x0000001f1d027819 */ /* 0x002fc800000006ff */
[----:B------:R1:W4:Y:S03]  /*5c50*/  SYNCS.PHASECHK.TRANS64.TRYWAIT P0, [R0+URZ+0x1b8], R2 ;  /* 0x0001b802000075a7 */ /* 0x00032600080011ff */
[----:B----4-:R-:W-:Y:S05]  /*5c60*/  @!P0 NANOSLEEP.SYNCS 0x989680 ;  /* 0x009896800000895d */ /* 0x010fea0003900000 */
[----:B------:R-:W4:Y:S02]  /*5c70*/  @!P0 SYNCS.PHASECHK.TRANS64 P0, [R0+URZ+0x1b8], R2 ;  /* 0x0001b802000085a7 */ /* 0x000f2400080010ff */
[----:B--2-4-:R-:W-:Y:S05]  /*5c80*/  @P0 EXIT ;  /* 0x000000000000094d */ /* 0x014fea0003800000 */
[----:B------:R-:W-:Y:S05]  /*5c90*/  BRA `(.L_x_119) ;  /* 0xfffffffc00e87947 */ /* 0x000fea000383ffff */
.L_x_108:
[----:B------:R-:W-:-:S06]  /*5ca0*/  UISETP.GE.AND UP1, UPT, UR10, 0x4, UPT ;  /* 0x000000040a00788c */ /* 0x000fcc000bf26270 */
[----:B------:R-:W-:-:S13]  /*5cb0*/  PLOP3.LUT P0, PT, PT, PT, UP1, 0x80, 0x8 ;  /* 0x000000000008781c */ /* 0x000fda0003f0f018 */
[----:B------:R-:W-:Y:S05]  /*5cc0*/  @!P0 EXIT ;  /* 0x000000000000894d */ /* 0x000fea0003800000 */
[----:B------:R-:W-:Y:S01]  /*5cd0*/  BAR.SYNC.DEFER_BLOCKING 0x6, 0xa0 ;  /* 0x0182800000007b1d */ /* 0x000fe20000010000 */
[C---:B------:R-:W-:Y:S01]  /*5ce0*/  IMAD.SHL.U32 R103, R111.reuse, 0x20, RZ ;  /* 0x000000206f677824 */ /* 0x040fe200078e00ff */
[----:B------:R-:W-:Y:S01]  /*5cf0*/  LOP3.LUT R110, R2, 0x20, R111, 0xf8, !PT ;  /* 0x00000020026e7812 */ /* 0x000fe200078ef86f */
[C---:B------:R-:W-:Y:S01]  /*5d00*/  IMAD.SHL.U32 R4, R104.reuse, 0x200000, RZ ;  /* 0x0020000068047824 */ /* 0x040fe200078e00ff */
[C---:B------:R-:W-:Y:S01]  /*5d10*/  LOP3.LUT R113, R111.reuse, 0x60, RZ, 0xc0, !PT ;  /* 0x000000606f717812 */ /* 0x040fe200078ec0ff */
[----:B------:R-:W-:Y:S01]  /*5d20*/  IMAD.SHL.U32 R3, R111, 0x4, RZ ;  /* 0x000000046f037824 */ /* 0x000fe200078e00ff */
[----:B------:R-:W-:Y:S02]  /*5d30*/  UMOV UR49, 0x400 ;  /* 0x0000040000317882 */ /* 0x000fe40000000000 */
[----:B------:R-:W1:Y:S01]  /*5d40*/  LDC R101, c[0x0][0x370] ;  /* 0x0000dc00ff657b82 */ /* 0x000e620000000800 */
[----:B------:R-:W-:Y:S01]  /*5d50*/  ULEA UR49, UR37, UR49, 0x18 ;  /* 0x0000003125317291 */ /* 0x000fe2000f8ec0ff */
[----:B------:R-:W-:Y:S01]  /*5d60*/  IMAD.SHL.U32 R5, R104, 0x400, RZ ;  /* 0x0000040068057824 */ /* 0x000fe200078e00ff */
[----:B------:R-:W-:Y:S01]  /*5d70*/  LOP3.LUT R6, R103, 0x80, RZ, 0xc0, !PT ;  /* 0x0000008067067812 */ /* 0x000fe200078ec0ff */
[----:B------:R-:W-:Y:S01]  /*5d80*/  IMAD.U32 R85, R111, 0x10000, RZ ;  /* 0x000100006f557824 */ /* 0x000fe200078e00ff */
[----:B------:R-:W-:Y:S01]  /*5d90*/  LOP3.LUT R102, R103, 0xb60, RZ, 0xc0, !PT ;  /* 0x00000b6067667812 */ /* 0x000fe200078ec0ff */
[----:B------:R-:W-:Y:S01]  /*5da0*/  UIADD3 UR4, UPT, UPT, UR49, 0x2300, URZ ;  /* 0x0000230031047890 */ /* 0x000fe2000fffe0ff */
[----:B------:R-:W-:Y:S01]  /*5db0*/  LOP3.LUT R4, R4, 0x200000, RZ, 0xc0, !PT ;  /* 0x0020000004047812 */ /* 0x000fe200078ec0ff */
[----:B------:R-:W2:Y:S01]  /*5dc0*/  LDC R42, c[0x0][0xb0c] ;  /* 0x0002c300ff2a7b82 */ /* 0x000ea20000000800 */
[----:B------:R-:W-:Y:S01]  /*5dd0*/  LOP3.LUT R3, R6, 0x10, R3, 0xf8, !PT ;  /* 0x0000001006037812 */ /* 0x000fe200078ef803 */
[----:B------:R-:W-:Y:S01]  /*5de0*/  IMAD.MOV.U32 R84, RZ, RZ, RZ ;  /* 0x000000ffff547224 */ /* 0x000fe200078e00ff */
[----:B------:R-:W-:-:S02]  /*5df0*/  LOP3.LUT R102, R102, 0x400, R5, 0xf8, !PT ;  /* 0x0000040066667812 */ /* 0x000fc400078ef805 */
[----:B------:R-:W-:Y:S02]  /*5e00*/  CS2R R108, SRZ ;  /* 0x00000000006c7805 */ /* 0x000fe4000001ff00 */
[----:B------:R-:W-:Y:S01]  /*5e10*/  LOP3.LUT R85, R4, 0x400000, R85, 0xf8, !PT ;  /* 0x0040000004557812 */ /* 0x000fe200078ef855 */
[----:B------:R-:W-:Y:S01]  /*5e20*/  IMAD.MOV.U32 R116, RZ, RZ, RZ ;  /* 0x000000ffff747224 */ /* 0x000fe200078e00ff */
[----:B------:R-:W-:Y:S01]  /*5e30*/  LOP3.LUT P0, RZ, R103, 0x80, RZ, 0xc0, !PT ;  /* 0x0000008067ff7812 */ /* 0x000fe2000780c0ff */
[----:B------:R-:W3:Y:S01]  /*5e40*/  LDC R99, c[0x0][0xb20] ;  /* 0x0002c800ff637b82 */ /* 0x000ee20000000800 */
[----:B------:R-:W4:Y:S01]  /*5e50*/  LDS R0, [UR49+0x280] ;  /* 0x00028031ff007984 */ /* 0x000f220008000800 */
[----:B------:R-:W-:Y:S02]  /*5e60*/  LOP3.LUT R102, R102, R3, RZ, 0xfc, !PT ;  /* 0x0000000366667212 */ /* 0x000fe400078efcff */
[----:B------:R-:W-:Y:S02]  /*5e70*/  CS2R R106, SRZ ;  /* 0x00000000006a7805 */ /* 0x000fe4000001ff00 */
[----:B------:R-:W-:Y:S01]  /*5e80*/  P2R R3, PR, RZ, 0x1 ;  /* 0x00000001ff037803 */ /* 0x000fe20000000000 */
[----:B------:R-:W-:Y:S01]  /*5e90*/  IMAD.U32 R112, RZ, RZ, UR4 ;  /* 0x00000004ff707e24 */ /* 0x000fe2000f8e00ff */
[----:B------:R-:W-:Y:S01]  /*5ea0*/  LOP3.LUT R111, R111, 0x40, RZ, 0xc0, !PT ;  /* 0x000000406f6f7812 */ /* 0x000fe200078ec0ff */
[----:B------:R-:W1:Y:S01]  /*5eb0*/  LDCU.64 UR52, c[0x0][0x348] ;  /* 0x00006900ff3477ac */ /* 0x000e620008000a00 */
[----:B------:R-:W1:Y:S01]  /*5ec0*/  LDC R41, c[0x0][0xb30] ;  /* 0x0002cc00ff297b82 */ /* 0x000e620000000800 */
[----:B------:R-:W1:Y:S01]  /*5ed0*/  LDCU UR51, c[0x0][0x388] ;  /* 0x00007100ff3377ac */ /* 0x000e620008000800 */
[----:B------:R-:W1:Y:S06]  /*5ee0*/  LDCU UR50, c[0x0][0x384] ;  /* 0x00007080ff3277ac */ /* 0x000e6c0008000800 */
[----:B------:R-:W1:Y:S01]  /*5ef0*/  LDC.64 R94, c[0x0][0xb10] ;  /* 0x0002c400ff5e7b82 */ /* 0x000e620000000a00 */
[----:B------:R-:W1:Y:S01]  /*5f00*/  LDCU.64 UR38, c[0x0][0x888] ;  /* 0x00011100ff2677ac */ /* 0x000e620008000a00 */
[----:B------:R-:W1:Y:S06]  /*5f10*/  LDCU.64 UR44, c[0x0][0x8c0] ;  /* 0x00011800ff2c77ac */ /* 0x000e6c0008000a00 */
[----:B------:R-:W1:Y:S01]  /*5f20*/  LDC.64 R38, c[0x0][0xb18] ;  /* 0x0002c600ff267b82 */ /* 0x000e620000000a00 */
[----:B------:R-:W-:-:S07]  /*5f30*/  UIADD3 UR48, UPT, UPT, UR49, 0x300, URZ ;  /* 0x0000030031307890 */ /* 0x000fce000fffe0ff */
[----:B------:R-:W1:Y:S08]  /*5f40*/  LDC.64 R90, c[0x0][0x888] ;  /* 0x00022200ff5a7b82 */ /* 0x000e700000000a00 */
[----:B------:R-:W1:Y:S01]  /*5f50*/  LDC.64 R36, c[0x0][0xb28] ;  /* 0x0002ca00ff247b82 */ /* 0x000e620000000a00 */
[----:B----4-:R-:W-:-:S07]  /*5f60*/  IMAD.IADD R85, R0, 0x1, R85 ;  /* 0x0000000100557824 */ /* 0x010fce00078e0255 */
[----:B------:R-:W4:Y:S08]  /*5f70*/  LDC.64 R92, c[0x0][0x890] ;  /* 0x00022400ff5c7b82 */ /* 0x000f300000000a00 */
[----:B------:R-:W1:Y:S08]  /*5f80*/  LDC.64 R88, c[0x0][0x8b0] ;  /* 0x00022c00ff587b82 */ /* 0x000e700000000a00 */
[----:B------:R-:W1:Y:S08]  /*5f90*/  LDC.64 R86, c[0x0][0x8a8] ;  /* 0x00022a00ff567b82 */ /* 0x000e700000000a00 */
[----:B--23--:R-:W1:Y:S02]  /*5fa0*/  LDC R100, c[0x0][0x374] ;  /* 0x0000dd00ff647b82 */ /* 0x00ce640000000800 */
.L_x_147:
[----:B------:R-:W-:Y:S02]  /*5fb0*/  LEA R0, R116, UR49, 0x3 ;  /* 0x0000003174007c11 */ /* 0x000fe4000f8e18ff */
[----:B------:R-:W-:Y:S02]  /*5fc0*/  SHF.L.U32 R2, R108, 0x1f, RZ ;  /* 0x0000001f6c027819 */ /* 0x000fe400000006ff */
[----:B------:R-:W-:Y:S02]  /*5fd0*/  LEA R16, R116, UR49, 0x4 ;  /* 0x0000003174107c11 */ /* 0x000fe4000f8e20ff */
[----:B------:R-:W2:Y:S02]  /*5fe0*/  SYNCS.PHASECHK.TRANS64.TRYWAIT P0, [R0+URZ+0x1d0], R2 ;  /* 0x0001d002000075a7 */ /* 0x000ea400080011ff */
[----:B-12---:R-:W-:Y:S05]  /*5ff0*/  @!P0 BRA `(.L_x_120) ;  /* 0x0000003c00048947 */ /* 0x006fea0003800000 */
.L_x_230:
[----:B------:R-:W3:Y:S01]  /*6000*/  LDC.64 R10, c[0x0][0xb10] ;  /* 0x0002c400ff0a7b82 */ /* 0x000ee20000000a00 */
[----:B------:R-:W4:Y:S01]  /*6010*/  LDS.128 R16, [R16+0x260] ;  /* 0x0002600010107984 */ /* 0x000f220000000c00 */
[----:B-1----:R-:W-:Y:S01]  /*6020*/  ISETP.NE.AND P1, PT, R41, 0x1, PT ;  /* 0x000000012900780c */ /* 0x002fe20003f25270 */
[----:B--2---:R-:W-:Y:S01]  /*6030*/  VIADD R0, R0, 0x1e0 ;  /* 0x000001e000007836 */ /* 0x004fe20000000000 */
[----:B------:R-:W-:Y:S04]  /*6040*/  ISETP.GE.AND P0, PT, R40, 0x1, PT ;  /* 0x000000012800780c */ /* 0x000fe80003f06270 */
[----:B------:R-:W1:Y:S01]  /*6050*/  LDC.64 R8, c[0x0][0xb18] ;  /* 0x0002c600ff087b82 */ /* 0x000e620000000a00 */
[----:B------:R-:W-:Y:S01]  /*6060*/  PRMT R0, RZ, 0x654, R0 ;  /* 0x00000654ff007816 */ /* 0x000fe20000000000 */
[----:B------:R-:W-:Y:S01]  /*6070*/  @!PT LDS RZ, [RZ] ;  /* 0x00000000fffff984 */ /* 0x000fe20000000800 */
[----:B------:R-:W-:Y:S01]  /*6080*/  @!PT LDS RZ, [RZ] ;  /* 0x00000000fffff984 */ /* 0x000fe20000000800 */
[----:B------:R-:W-:Y:S01]  /*6090*/  @!PT LDS RZ, [RZ] ;  /* 0x00000000fffff984 */ /* 0x000fe20000000800 */
[----:B------:R-:W-:Y:S01]  /*60a0*/  @!PT LDS RZ, [RZ] ;  /* 0x00000000fffff984 */ /* 0x000fe20000000800 */
[----:B------:R2:W-:Y:S06]  /*60b0*/  MEMBAR.ALL.CTA ;  /* 0x0000000000007992 */ /* 0x0005ec0000008000 */
[----:B--2---:R-:W2:Y:S01]  /*60c0*/  FENCE.VIEW.ASYNC.S ;  /* 0x00000000000073c6 */ /* 0x004ea20000000000 */
[----:B------:R-:W1:Y:S08]  /*60d0*/  @!P1 LDC R12, c[0x0][0xb20] ;  /* 0x0002c800ff0c9b82 */ /* 0x000e700000000800 */
[----:B------:R-:W1:Y:S01]  /*60e0*/  @!P1 LDC R7, c[0x0][0xb0c] ;  /* 0x0002c300ff079b82 */ /* 0x000e620000000800 */
[----:B--2---:R2:W-:Y:S01]  /*60f0*/  SYNCS.ARRIVE.TRANS64.RED.A1T0 RZ, [R0+URZ], RZ ;  /* 0x000000ff00ff79a7 */ /* 0x0045e200081004ff */
[----:B----4-:R-:W-:Y:S04]  /*6100*/  LOP3.LUT P4, RZ, R18, 0x1, RZ, 0xc0, !PT ;  /* 0x0000000112ff7812 */ /* 0x010fe8000788c0ff */
[----:B------:R-:W-:Y:S09]  /*6110*/  P2R R114, PR, RZ, 0x10 ;  /* 0x00000010ff727803 */ /* 0x000ff20000000000 */
[----:B------:R-:W-:Y:S02]  /*6120*/  @P4 MOV R44, R16 ;  /* 0x00000010002c4202 */ /* 0x000fe40000000f00 */
[----:B------:R-:W-:Y:S01]  /*6130*/  @P4 LOP3.LUT R43, R17, 0xffff, RZ, 0xc0, !PT ;  /* 0x0000ffff112b4812 */ /* 0x000fe200078ec0ff */
[----:B--23--:R-:W-:Y:S06]  /*6140*/  @!P0 BRA `(.L_x_121) ;  /* 0x0000000000a48947 */ /* 0x00cfec0003800000 */
[----:B------:R-:W-:Y:S01]  /*6150*/  IMAD.HI.U32 R0, R100, R39, RZ ;  /* 0x0000002764007227 */ /* 0x000fe200078e00ff */
[----:B------:R-:W-:Y:S02]  /*6160*/  ISETP.NE.AND P0, PT, R38, 0x1, PT ;  /* 0x000000012600780c */ /* 0x000fe40003f05270 */
[----:B------:R-:W-:Y:S01]  /*6170*/  ISETP.NE.AND P2, PT, R40, 0x1, PT ;  /* 0x000000012800780c */ /* 0x000fe20003f45270 */
[----:B------:R-:W-:Y:S01]  /*6180*/  IMAD.HI.U32 R4, R101, R94, RZ ;  /* 0x0000005e65047227 */ /* 0x000fe200078e00ff */
[----:B------:R-:W-:Y:S02]  /*6190*/  SHF.R.U32.HI R0, RZ, R99, R0 ;  /* 0x00000063ff007219 */ /* 0x000fe40000011600 */
[----:B------:R-:W-:Y:S01]  /*61a0*/  ISETP.NE.AND P3, PT, R42, 0x1, PT ;  /* 0x000000012a00780c */ /* 0x000fe20003f65270 */
[----:B------:R-:W-:Y:S01]  /*61b0*/  IMAD.HI.U32 R6, R43, R39, RZ ;  /* 0x000000272b067227 */ /* 0x000fe200078e00ff */
[-C--:B------:R-:W-:Y:S02]  /*61c0*/  SHF.R.U32.HI R4, RZ, R95.reuse, R4 ;  /* 0x0000005fff047219 */ /* 0x080fe40000011604 */
[----:B------:R-:W-:Y:S01]  /*61d0*/  SEL R0, R100, R0, !P0 ;  /* 0x0000000064007207 */ /* 0x000fe20004000000 */
[----:B------:R-:W-:Y:S01]  /*61e0*/  IMAD.HI.U32 R5, R44, R94, RZ ;  /* 0x0000005e2c057227 */ /* 0x000fe200078e00ff */
[----:B------:R-:W-:Y:S03]  /*61f0*/  SEL R4, R101, R4, !P3 ;  /* 0x0000000465047207 */ /* 0x000fe60005800000 */
[-C--:B------:R-:W-:Y:S01]  /*6200*/  IMAD.HI.U32 R3, R0, R36.reuse, RZ ;  /* 0x0000002400037227 */ /* 0x080fe200078e00ff */
[----:B------:R-:W-:Y:S03]  /*6210*/  SHF.R.U32.HI R5, RZ, R95, R5 ;  /* 0x0000005fff057219 */ /* 0x000fe60000011605 */
[----:B------:R-:W-:Y:S01]  /*6220*/  IMAD.HI.U32 R2, R4, R36, RZ ;  /* 0x0000002404027227 */ /* 0x000fe200078e00ff */
[----:B------:R-:W-:Y:S02]  /*6230*/  @P2 SHF.R.U32.HI R0, RZ, R37, R3 ;  /* 0x00000025ff002219 */ /* 0x000fe40000011603 */
[----:B------:R-:W-:Y:S02]  /*6240*/  SHF.R.U32.HI R3, RZ, R99, R6 ;  /* 0x00000063ff037219 */ /* 0x000fe40000011606 */
[----:B------:R-:W-:Y:S01]  /*6250*/  @P2 SHF.R.U32.HI R4, RZ, R37, R2 ;  /* 0x00000025ff042219 */ /* 0x000fe20000011602 */
[----:B------:R-:W-:Y:S01]  /*6260*/  IMAD R0, R40, R0, RZ ;  /* 0x0000000028007224 */ /* 0x000fe200078e02ff */
[----:B------:R-:W-:Y:S02]  /*6270*/  SEL R3, R43, R3, !P0 ;  /* 0x000000032b037207 */ /* 0x000fe40004000000 */
[----:B------:R-:W-:Y:S01]  /*6280*/  SEL R2, R44, R5, !P3 ;  /* 0x000000052c027207 */ /* 0x000fe20005800000 */
[----:B------:R-:W-:Y:S01]  /*6290*/  IMAD R5, R40, R4, RZ ;  /* 0x0000000428057224 */ /* 0x000fe200078e02ff */
[C---:B------:R-:W-:Y:S01]  /*62a0*/  ISETP.GE.AND P0, PT, R3.reuse, R0, PT ;  /* 0x000000000300720c */ /* 0x040fe20003f06270 */
[C---:B------:R-:W-:Y:S03]  /*62b0*/  IMAD.HI.U32 R0, R3.reuse, R36, RZ ;  /* 0x0000002403007227 */ /* 0x040fe600078e00ff */
[C---:B------:R-:W-:Y:S02]  /*62c0*/  ISETP.GE.OR P0, PT, R2.reuse, R5, P0 ;  /* 0x000000050200720c */ /* 0x040fe40000706670 */
[----:B------:R-:W-:Y:S04]  /*62d0*/  SHF.R.U32.HI R0, RZ, R37, R0 ;  /* 0x00000025ff007219 */ /* 0x000fe80000011600 */
[C---:B------:R-:W-:Y:S05]  /*62e0*/  SEL R6, R3.reuse, R0, !P2 ;  /* 0x0000000003067207 */ /* 0x040fea0005000000 */
        /* <DEDUP_REMOVED lines=14> */
[----:B------:R-:W-:Y:S07]  /*63d0*/  IMAD R43, R3, R38, R43 ;  /* 0x00000026032b7224 */ /* 0x000fee00078e022b */
.L_x_121:
[----:B-1----:R-:W-:Y:S01]  /*63e0*/  @!P1 ISETP.NE.AND P0, PT, R8, 0x1, PT ;  /* 0x000000010800980c */ /* 0x002fe20003f05270 */
[----:B------:R-:W-:Y:S01]  /*63f0*/  @!P1 IMAD.HI.U32 R0, R44, R10, RZ ;  /* 0x0000000a2c009227 */ /* 0x000fe200078e00ff */
[----:B------:R-:W-:Y:S01]  /*6400*/  @!P1 ISETP.NE.AND P2, PT, R7, 0x1, PT ;  /* 0x000000010700980c */ /* 0x000fe20003f45270 */
[----:B------:R-:W-:Y:S01]  /*6410*/  ULOP3.LUT UP0, URZ, UR48, 0x90, URZ, 0xc0, !UPT ;  /* 0x0000009030ff7892 */ /* 0x000fe2000f80c0ff */
[----:B------:R-:W-:Y:S01]  /*6420*/  R2UR UR42, R14 ;  /* 0x000000000e2a72ca */ /* 0x000fe200000e0000 */
[----:B------:R-:W-:Y:S01]  /*6430*/  @!P1 IMAD.HI.U32 R2, R43, R9, RZ ;  /* 0x000000092b029227 */ /* 0x000fe200078e00ff */
[----:B------:R-:W-:Y:S02]  /*6440*/  @!P1 SHF.R.U32.HI R0, RZ, R11, R0 ;  /* 0x0000000bff009219 */ /* 0x000fe40000011600 */
[----:B------:R-:W-:Y:S01]  /*6450*/  R2UR UR41, R15 ;  /* 0x000000000f2972ca */ /* 0x000fe200000e0000 */
[----:B------:R-:W-:Y:S01]  /*6460*/  VIADD R116, R116, 0x1 ;  /* 0x0000000174747836 */ /* 0x000fe20000000000 */
[----:B------:R-:W-:Y:S02]  /*6470*/  @!P1 SHF.R.U32.HI R2, RZ, R12, R2 ;  /* 0x0000000cff029219 */ /* 0x000fe40000011602 */
[----:B------:R-:W-:Y:S02]  /*6480*/  @!P1 SEL R3, R44, R0, !P2 ;  /* 0x000000002c039207 */ /* 0x000fe40005000000 */
[----:B------:R-:W-:Y:S02]  /*6490*/  @!P1 SEL R2, R43, R2, !P0 ;  /* 0x000000022b029207 */ /* 0x000fe40004000000 */
[----:B------:R-:W-:Y:S01]  /*64a0*/  @P4 SHF.R.U32.HI R105, RZ, 0x10, R17 ;  /* 0x00000010ff694819 */ /* 0x000fe20000011611 */
[----:B------:R-:W-:Y:S02]  /*64b0*/  USHF.L.U32 UR42, UR42, 0x6, URZ ;  /* 0x000000062a2a7899 */ /* 0x000fe400080006ff */
[----:B------:R-:W-:Y:S02]  /*64c0*/  @!P1 IMAD.IADD R0, R2, 0x1, -R3 ;  /* 0x0000000102009824 */ /* 0x000fe400078e0a03 */
[----:B------:R-:W-:Y:S01]  /*64d0*/  @!P1 IMAD.IADD R2, R3, 0x1, -R2 ;  /* 0x0000000103029824 */ /* 0x000fe200078e0a02 */
[----:B------:R-:W-:Y:S01]  /*64e0*/  USHF.L.U32 UR41, UR41, 0x7, URZ ;  /* 0x0000000729297899 */ /* 0x000fe200080006ff */
[----:B------:R-:W-:Y:S02]  /*64f0*/  @!P1 IMAD R44, R0, R7, R44 ;  /* 0x00000007002c9224 */ /* 0x000fe400078e022c */
[----:B------:R-:W-:Y:S01]  /*6500*/  @!P1 IMAD R43, R2, R8, R43 ;  /* 0x00000008022b9224 */ /* 0x000fe200078e022b */
[----:B------:R-:W-:Y:S08]  /*6510*/  BRA.U !UP0, `(.L_x_122) ;  /* 0x0000000108407547 */ /* 0x000ff0000b800000 */
[----:B------:R-:W1:Y:S01]  /*6520*/  LDCU.64 UR8, c[0x4][0x80] ;  /* 0x01001000ff0877ac */ /* 0x000e620008000a00 */
[----:B------:R-:W-:Y:S01]  /*6530*/  MOV R3, 0x0 ;  /* 0x0000000000037802 */ /* 0x000fe20000000f00 */
[----:B------:R-:W-:Y:S02]  /*6540*/  HFMA2 R12, -RZ, RZ, 0, 5.9604644775390625e-08 ;  /* 0x00000001ff0c7431 */ /* 0x000fe400000001ff */
[----:B------:R-:W-:Y:S02]  /*6550*/  IMAD.MOV.U32 R8, RZ, RZ, 0x70 ;  /* 0x00000070ff087424 */ /* 0x000fe400078e00ff */
[----:B------:R-:W-:Y:S01]  /*6560*/  IMAD.MOV.U32 R13, RZ, RZ, RZ ;  /* 0x000000ffff0d7224 */ /* 0x000fe200078e00ff */
[----:B------:R-:W2:Y:S01]  /*6570*/  LDCU.64 UR6, c[0x4][0x88] ;  /* 0x01001100ff0677ac */ /* 0x000ea20008000a00 */
[----:B------:R-:W3:Y:S01]  /*6580*/  LDC.64 R2, c[0x4][R3] ;  /* 0x0100000003027b82 */ /* 0x000ee20000000a00 */
[----:B------:R-:W4:Y:S01]  /*6590*/  LDCU.64 UR4, c[0x4][0x8] ;  /* 0x01000100ff0477ac */ /* 0x000f220008000a00 */
[----:B-1----:R-:W-:Y:S01]  /*65a0*/  MOV R5, UR9 ;  /* 0x0000000900057c02 */ /* 0x002fe20008000f00 */
[----:B------:R-:W-:Y:S01]  /*65b0*/  IMAD.U32 R4, RZ, RZ, UR8 ;  /* 0x00000008ff047e24 */ /* 0x000fe2000f8e00ff */
[----:B--2---:R-:W-:Y:S01]  /*65c0*/  MOV R7, UR7 ;  /* 0x0000000700077c02 */ /* 0x004fe20008000f00 */
[----:B------:R-:W-:Y:S01]  /*65d0*/  IMAD.U32 R6, RZ, RZ, UR6 ;  /* 0x00000006ff067e24 */ /* 0x000fe2000f8e00ff */
[----:B----4-:R-:W-:Y:S01]  /*65e0*/  MOV R11, UR5 ;  /* 0x00000005000b7c02 */ /* 0x010fe20008000f00 */
[----:B------:R-:W-:Y:S02]  /*65f0*/  IMAD.U32 R10, RZ, RZ, UR4 ;  /* 0x00000004ff0a7e24 */ /* 0x000fe4000f8e00ff */
[----:B------:R-:W-:Y:S07]  /*6600*/  LEPC R20, `(.L_x_122) ;  /* 0x000000001014794e */ /* 0x000fee0000000000 */
[----:B---3-5:R-:W-:Y:S05]  /*6610*/  CALL.ABS.NOINC R2 ;  /* 0x0000000002007343 */ /* 0x028fea0003c00000 */
.L_x_122:
[----:B------:R-:W-:Y:S01]  /*6620*/  LOP3.LUT P0, RZ, R112, 0x90, RZ, 0xc0, !PT ;  /* 0x0000009070ff7812 */ /* 0x000fe2000780c0ff */
[----:B------:R-:W-:Y:S11]  /*6630*/  BSSY.RECONVERGENT B6, `(.L_x_123) ;  /* 0x0000013000067945 */ /* 0x000ff60003800200 */
[----:B------:R-:W-:Y:S01]  /*6640*/  @!UPT UIADD3 URZ, UPT, UPT, URZ, URZ, URZ ;  /* 0x000000fffffff290 */ /* 0x000fe2000fffe0ff */
[----:B------:R-:W-:Y:S05]  /*6650*/  @!P0 BRA `(.L_x_124) ;  /* 0x0000000000408947 */ /* 0x000fea0003800000 */
        /* <DEDUP_REMOVED lines=16> */
.L_x_124:
[----:B------:R-:W-:Y:S05]  /*6760*/  BSYNC.RECONVERGENT B6 ;  /* 0x0000000000067941 */ /* 0x000fea0003800200 */
.L_x_123:
[----:B------:R-:W-:Y:S01]  /*6770*/  ISETP.NE.U32.AND P1, PT, R92, RZ, PT ;  /* 0x000000ff5c00720c */ /* 0x000fe20003f25070 */
[----:B------:R-:W1:Y:S01]  /*6780*/  LDCU UR4, c[0x0][0x8c8] ;  /* 0x00011900ff0477ac */ /* 0x000e620008000800 */
[----:B------:R-:W-:Y:S02]  /*6790*/  ISETP.NE.U32.AND P4, PT, R88, RZ, PT ;  /* 0x000000ff5800720c */ /* 0x000fe40003f85070 */
[----:B------:R-:W-:Y:S02]  /*67a0*/  ISETP.NE.AND.EX P1, PT, R93, RZ, PT, P1 ;  /* 0x000000ff5d00720c */ /* 0x000fe40003f25310 */
[----:B------:R-:W-:Y:S02]  /*67b0*/  ISETP.NE.U32.AND P3, PT, RZ, UR38, PT ;  /* 0x00000026ff007c0c */ /* 0x000fe4000bf65070 */
[----:B------:R-:W-:Y:S02]  /*67c0*/  ISETP.NE.U32.AND P2, PT, R92, RZ, PT ;  /* 0x000000ff5c00720c */ /* 0x000fe40003f45070 */
[----:B------:R-:W-:Y:S02]  /*67d0*/  ISETP.NE.AND.EX P4, PT, R89, RZ, PT, P4 ;  /* 0x000000ff5900720c */ /* 0x000fe40003f85340 */
[----:B------:R-:W-:Y:S05]  /*67e0*/  ISETP.NE.AND.EX P3, PT, RZ, UR39, PT, P3 ;  /* 0x00000027ff007c0c */ /* 0x000fea000bf65330 */
[----:B------:R-:W-:Y:S08]  /*67f0*/  @!P1 BRA `(.L_x_125) ;  /* 0x00000000002c9947 */ /* 0x000ff00003800000 */
[----:B------:R-:W-:Y:S01]  /*6800*/  ISETP.NE.U32.AND P0, PT, R90, RZ, PT ;  /* 0x000000ff5a00720c */ /* 0x000fe20003f05070 */
[----:B------:R-:W-:Y:S03]  /*6810*/  IMAD.MOV.U32 R98, RZ, RZ, 0x1 ;  /* 0x00000001ff627424 */ /* 0x000fe600078e00ff */
[----:B------:R-:W-:Y:S11]  /*6820*/  ISETP.NE.AND.EX P0, PT, R91, RZ, PT, P0 ;  /* 0x000000ff5b00720c */ /* 0x000ff60003f05300 */
[----:B------:R-:W-:Y:S02]  /*6830*/  @!UPT UIADD3 URZ, UPT, UPT, URZ, URZ, URZ ;  /* 0x000000fffffff290 */ /* 0x000fe4000fffe0ff */
[----:B------:R-:W2:Y:S01]  /*6840*/  @P0 LDC.64 R2, c[0x0][0x888] ;  /* 0x00022200ff020b82 */ /* 0x000ea20000000a00 */
[----:B------:R-:W-:Y:S04]  /*6850*/  @P0 IMAD R0, R92, UR36, RZ ;  /* 0x000000245c000c24 */ /* 0x000fe8000f8e02ff */
[----:B--2---:R-:W-:Y:S04]  /*6860*/  @P0 IMAD.WIDE R2, R0, 0x4, R2 ;  /* 0x0000000400020825 */ /* 0x004fe800078e0202 */
[----:B------:R-:W-:Y:S01]  /*6870*/  HFMA2 R0, -RZ, RZ, 0, 5.9604644775390625e-08 ;  /* 0x00000001ff007431 */ /* 0x000fe200000001ff */
[----:B-----5:R2:W5:Y:S04]  /*6880*/  @P0 LDG.E R46, desc[UR46][R2.64] ;  /* 0x0000002e022e0981 */ /* 0x020568000c1e1900 */
[----:B------:R-:W-:Y:S01]  /*6890*/  @!P0 PRMT R98, R0, 0x7610, R98 ;  /* 0x0000761000628816 */ /* 0x000fe20000000062 */
[----:B--2---:R-:W3:Y:S06]  /*68a0*/  @!P0 LDC R46, c[0x0][0x880] ;  /* 0x00022000ff2e8b82 */ /* 0x004eec0000000800 */
.L_x_125:
[----:B------:R-:W-:Y:S01]  /*68b0*/  ISETP.NE.AND.EX P0, PT, R93, RZ, PT, P2 ;  /* 0x000000ff5d00720c */ /* 0x000fe20003f05320 */
[----:B------:R-:W-:Y:S01]  /*68c0*/  @!UPT UIADD3 URZ, UPT, UPT, URZ, URZ, URZ ;  /* 0x000000fffffff290 */ /* 0x000fe2000fffe0ff */
[----:B------:R-:W-:Y:S11]  /*68d0*/  @!P4 BRA `(.L_x_126) ;  /* 0x000000000020c947 */ /* 0x000ff60003800000 */
[----:B------:R-:W-:Y:S04]  /*68e0*/  ISETP.NE.U32.AND P4, PT, R86, RZ, PT ;  /* 0x000000ff5600720c */ /* 0x000fe80003f85070 */
[----:B------:R-:W-:Y:S11]  /*68f0*/  ISETP.NE.AND.EX P4, PT, R87, RZ, PT, P4 ;  /* 0x000000ff5700720c */ /* 0x000ff60003f85340 */
[----:B------:R-:W-:Y:S02]  /*6900*/  @!UPT UIADD3 URZ, UPT, UPT, URZ, URZ, URZ ;  /* 0x000000fffffff290 */ /* 0x000fe4000fffe0ff */
[----:B------:R-:W2:Y:S01]  /*6910*/  @P4 LDC.64 R2, c[0x0][0x8a8] ;  /* 0x00022a00ff024b82 */ /* 0x000ea20000000a00 */
[----:B------:R-:W-:Y:S04]  /*6920*/  @P4 IMAD R0, R88, UR36, RZ ;  /* 0x0000002458004c24 */ /* 0x000fe8000f8e02ff */
[----:B--2---:R-:W-:Y:S05]  /*6930*/  @P4 IMAD.WIDE R2, R0, 0x4, R2 ;  /* 0x0000000400024825 */ /* 0x004fea00078e0202 */
[----:B-----5:R2:W5:Y:S02]  /*6940*/  @P4 LDG.E R45, desc[UR46][R2.64] ;  /* 0x0000002e022d4981 */ /* 0x020564000c1e1900 */
[----:B--2---:R-:W4:Y:S02]  /*6950*/  @!P4 LDC R45, c[0x0][0x8a0] ;  /* 0x00022800ff2dcb82 */ /* 0x004f240000000800 */
.L_x_126:
[----:B------:R-:W-:Y:S04]  /*6960*/  PLOP3.LUT P4, PT, PT, PT, PT, 0x8, 0x80 ;  /* 0x000000000080781c */ /* 0x000fe80003f8e170 */
[----:B------:R-:W-:Y:S01]  /*6970*/  P2R R16, PR, RZ, 0x10 ;  /* 0x00000010ff107803 */ /* 0x000fe20000000000 */
[----:B------:R-:W-:Y:S08]  /*6980*/  @P3 BRA P0, `(.L_x_127) ;  /* 0x0000000000343947 */ /* 0x000ff00000000000 */
[----:B------:R-:W-:Y:S02]  /*6990*/  ISETP.NE.AND.EX P0, PT, R93, RZ, PT, P2 ;  /* 0x000000ff5d00720c */ /* 0x000fe40003f05320 */
[----:B------:R-:W-:Y:S11]  /*69a0*/  PLOP3.LUT P2, PT, PT, PT, PT, 0x80, 0x8 ;  /* 0x000000000008781c */ /* 0x000ff60003f4f070 */
[----:B------:R-:W-:Y:S02]  /*69b0*/  @P0 LOP3.LUT P3, RZ, R98, 0xff, RZ, 0xc0, !PT ;  /* 0x000000ff62ff0812 */ /* 0x000fe4000786c0ff */
[----:B------:R-:W-:Y:S02]  /*69c0*/  @P0 ISETP.NE.U32.AND P4, PT, RZ, UR38, PT ;  /* 0x00000026ff000c0c */ /* 0x000fe4000bf85070 */
[----:B------:R-:W-:Y:S02]  /*69d0*/  @P0 PLOP3.LUT P2, PT, P3, PT, PT, 0x80, 0x8 ;  /* 0x000000000008081c */ /* 0x000fe40001f4f070 */
[C---:B---3-5:R-:W-:Y:S02]  /*69e0*/  @P0 FSETP.NEU.AND P3, PT, R46.reuse, RZ, PT ;  /* 0x000000ff2e00020b */ /* 0x068fe40003f6d000 */
[----:B------:R-:W-:Y:S02]  /*69f0*/  @P0 ISETP.NE.AND.EX P4, PT, RZ, UR39, PT, P4 ;  /* 0x00000027ff000c0c */ /* 0x000fe4000bf85340 */
[----:B------:R-:W-:Y:S02]  /*6a00*/  @P0 SEL R0, RZ, 0xffffffff, P3 ;  /* 0xffffffffff000807 */ /* 0x000fe40001800000 */
[----:B------:R-:W-:Y:S05]  /*6a10*/  @!P0 FSETP.EQ.AND P5, PT, R46, RZ, PT ;  /* 0x000000ff2e00820b */ /* 0x000fea0003fa2000 */
[----:B------:R-:W-:Y:S04]  /*6a20*/  @!P2 SEL R0, RZ, 0xffffffff, P4 ;  /* 0xffffffffff00a807 */ /* 0x000fe80002000000 */
[----:B------:R-:W-:Y:S04]  /*6a30*/  @P0 LOP3.LUT R0, R0, 0x1, RZ, 0xc0, !PT ;  /* 0x0000000100000812 */ /* 0x000fe800078ec0ff */
[----:B------:R-:W-:Y:S04]  /*6a40*/  @P0 ISETP.EQ.U32.AND P5, PT, R0, 0x1, PT ;  /* 0x000000010000080c */ /* 0x000fe80003fa2070 */
[----:B------:R-:W-:Y:S09]  /*6a50*/  P2R R16, PR, RZ, 0x20 ;  /* 0x00000020ff107803 */ /* 0x000ff20000000000 */
.L_x_127:
[----:B------:R-:W-:Y:S01]  /*6a60*/  ISETP.NE.U32.AND P0, PT, RZ, UR38, PT ;  /* 0x00000026ff007c0c */ /* 0x000fe2000bf05070 */
[----:B------:R-:W-:Y:S01]  /*6a70*/  UISETP.NE.U32.AND UP0, UPT, UR44, URZ, UPT ;  /* 0x000000ff2c00728c */ /* 0x000fe2000bf05070 */
[----:B---3-5:R-:W-:Y:S01]  /*6a80*/  FSETP.NEU.AND P2, PT, R46, RZ, PT ;  /* 0x000000ff2e00720b */ /* 0x028fe20003f4d000 */
[----:B-1----:R-:W-:Y:S01]  /*6a90*/  IMAD.U32 R2, RZ, RZ, UR4 ;  /* 0x00000004ff027e24 */ /* 0x002fe2000f8e00ff */
[----:B------:R-:W-:Y:S01]  /*6aa0*/  ISETP.NE.AND.EX P0, PT, RZ, UR39, PT, P0 ;  /* 0x00000027ff007c0c */ /* 0x000fe2000bf05300 */
[----:B------:R-:W-:Y:S01]  /*6ab0*/  UISETP.NE.AND.EX UP0, UPT, UR45, URZ, UPT, UP0 ;  /* 0x000000ff2d00728c */ /* 0x000fe2000bf05300 */
[----:B------:R-:W-:Y:S02]  /*6ac0*/  SEL R4, RZ, 0xffffffff, P2 ;  /* 0xffffffffff047807 */ /* 0x000fe40001000000 */
[----:B------:R-:W-:Y:S02]  /*6ad0*/  SEL R0, RZ, 0xffffffff, P0 ;  /* 0xffffffffff007807 */ /* 0x000fe40000000000 */
[----:B------:R-:W-:Y:S04]  /*6ae0*/  LOP3.LUT P0, RZ, R98, 0xff, RZ, 0xc0, !PT ;  /* 0x000000ff62ff7812 */ /* 0x000fe8000780c0ff */
[----:B------:R-:W-:Y:S02]  /*6af0*/  @P1 SEL R4, R0, R4, !P0 ;  /* 0x0000000400041207 */ /* 0x000fe40004000000 */
[----:B------:R-:W-:Y:S01]  /*6b00*/  LEA R0, R107, UR49, 0x3 ;  /* 0x000000316b007c11 */ /* 0x000fe2000f8e18ff */
[----:B------:R-:W-:Y:S06]  /*6b10*/  BRA.U !UP0, `(.L_x_128) ;  /* 0x0000000108507547 */ /* 0x000fec000b800000 */
[----:B------:R-:W-:Y:S02]  /*6b20*/  VIADD R2, R111, UR41 ;  /* 0x000000296f027c36 */ /* 0x000fe40008000000 */
[----:B------:R-:W-:Y:S02]  /*6b30*/  VIADD R3, R110, UR42 ;  /* 0x0000002a6e037c36 */ /* 0x000fe40008000000 */
[----:B------:R-:W-:Y:S01]  /*6b40*/  IMAD.U32 R5, RZ, RZ, UR42 ;  /* 0x0000002aff057e24 */ /* 0x000fe2000f8e00ff */
[----:B------:R-:W-:Y:S04]  /*6b50*/  ISETP.GE.AND P1, PT, R2, UR51, PT ;  /* 0x0000003302007c0c */ /* 0x000fe8000bf26270 */
[----:B------:R-:W-:Y:S11]  /*6b60*/  ISETP.GE.OR P1, PT, R3, UR50, P1 ;  /* 0x0000003203007c0c */ /* 0x000ff60008f26670 */
[----:B------:R-:W-:Y:S02]  /*6b70*/  @!UPT UIADD3 URZ, UPT, UPT, URZ, URZ, URZ ;  /* 0x000000fffffff290 */ /* 0x000fe4000fffe0ff */
[----:B------:R-:W-:Y:S01]  /*6b80*/  @!P1 IADD3 R6, P0, PT, R110, UR42, RZ ;  /* 0x0000002a6e069c10 */ /* 0x000fe2000ff1e0ff */
[----:B------:R-:W1:Y:S01]  /*6b90*/  @!P1 LDC.64 R2, c[0x0][0x8d0] ;  /* 0x00023400ff029b82 */ /* 0x000e620000000a00 */
[----:B------:R-:W-:Y:S02]  /*6ba0*/  VOTEU.ALL UP0, P1 ;  /* 0x0000000000ff7886 */ /* 0x000fe40000800000 */
[----:B------:R-:W-:Y:S03]  /*6bb0*/  @!P1 LEA.HI.X.SX32 R7, R5, RZ, 0x1, P0 ;  /* 0x000000ff05079211 */ /* 0x000fe600000f0eff */
[----:B------:R-:W-:Y:S06]  /*6bc0*/  @!UP0 USHF.R.S32.HI UR4, URZ, 0x1f, UR36 ;  /* 0x0000001fff048899 */ /* 0x000fec0008011424 */
[C---:B-1----:R-:W-:Y:S02]  /*6bd0*/  @!P1 IMAD R5, R2.reuse, UR4, RZ ;  /* 0x0000000402059c24 */ /* 0x042fe4000f8e02ff */
[----:B------:R-:W-:Y:S04]  /*6be0*/  @!P1 IMAD.WIDE.U32 R6, R2, UR36, R6 ;  /* 0x0000002402069c25 */ /* 0x000fe8000f8e0006 */
[----:B------:R-:W-:Y:S01]  /*6bf0*/  @!P1 IMAD R5, R3, UR36, R5 ;  /* 0x0000002403059c24 */ /* 0x000fe2000f8e0205 */
[----:B------:R-:W-:Y:S04]  /*6c00*/  @!P1 IADD3 R2, P0, PT, R6, UR44, RZ ;  /* 0x0000002c06029c10 */ /* 0x000fe8000ff1e0ff */
[--C-:B------:R-:W-:Y:S02]  /*6c10*/  @!P1 IADD3.X R3, PT, PT, R7, UR45, R5.reuse, P0, !PT ;  /* 0x0000002d07039c10 */ /* 0x100fe400087fe405 */
[----:B------:R-:W-:Y:S06]  /*6c20*/  PRMT R5, RZ, 0x7610, R5 ;  /* 0x00007610ff057816 */ /* 0x000fec0000000005 */
[----:B------:R-:W2:Y:S02]  /*6c30*/  @!P1 LDG.E.U8 R5, desc[UR46][R2.64] ;  /* 0x0000002e02059981 */ /* 0x000ea4000c1e1100 */
[----:B--2---:R-:W-:Y:S05]  /*6c40*/  F2FP.F16.E4M3.UNPACK_B R2, R5 ;  /* 0x00000005ff02723e */ /* 0x004fea00020006ff */
[----:B------:R-:W-:Y:S07]  /*6c50*/  HADD2.F32 R2, -RZ, R2.H0_H0 ;  /* 0x20000002ff027230 */ /* 0x000fee0000004100 */
.L_x_128:
[----:B------:R-:W-:Y:S01]  /*6c60*/  ISETP.NE.AND P1, PT, R16, RZ, PT ;  /* 0x000000ff1000720c */ /* 0x000fe20003f25270 */
[----:B------:R-:W-:Y:S01]  /*6c70*/  BSSY B1, `(.L_x_129) ;  /* 0x0000036000017945 */ /* 0x000fe20003800000 */
[C---:B------:R-:W-:Y:S01]  /*6c80*/  LEA R115, R84.reuse, UR49, 0x3 ;  /* 0x0000003154737c11 */ /* 0x040fe2000f8e18ff */
[----:B------:R-:W-:Y:S01]  /*6c90*/  IMAD.MOV.U32 R74, RZ, RZ, 0x1 ;  /* 0x00000001ff4a7424 */ /* 0x000fe200078e00ff */
[----:B------:R-:W-:Y:S01]  /*6ca0*/  SHF.L.U32 R5, R109, 0x1f, RZ ;  /* 0x0000001f6d057819 */ /* 0x000fe200000006ff */
[----:B------:R-:W-:Y:S01]  /*6cb0*/  IMAD R73, R84, 0x40, R85 ;  /* 0x0000004054497824 */ /* 0x000fe200078e0255 */
[----:B------:R-:W-:Y:S02]  /*6cc0*/  LOP3.LUT R4, R4, 0x1, RZ, 0xc0, !PT ;  /* 0x0000000104047812 */ /* 0x000fe400078ec0ff */
[----:B------:R-:W-:Y:S02]  /*6cd0*/  CS2R R82, SRZ ;  /* 0x0000000000527805 */ /* 0x000fe4000001ff00 */
[----:B------:R-:W-:Y:S02]  /*6ce0*/  CS2R R80, SRZ ;  /* 0x0000000000507805 */ /* 0x000fe4000001ff00 */
[----:B------:R-:W-:Y:S02]  /*6cf0*/  CS2R R78, SRZ ;  /* 0x00000000004e7805 */ /* 0x000fe4000001ff00 */
[----:B------:R-:W-:Y:S02]  /*6d00*/  ISETP.NE.U32.AND P3, PT, R4, 0x1, PT ;  /* 0x000000010400780c */ /* 0x000fe40003f65070 */
[----:B------:R-:W-:Y:S02]  /*6d10*/  CS2R R76, SRZ ;  /* 0x00000000004c7805 */ /* 0x000fe4000001ff00 */
[----:B------:R-:W-:Y:S02]  /*6d20*/  @!P1 SHF.L.U32 R3, R106, 0x1f, RZ ;  /* 0x0000001f6a039819 */ /* 0x000fe400000006ff */
[----:B------:R-:W-:Y:S02]  /*6d30*/  P2R R75, PR, RZ, 0x8 ;  /* 0x00000008ff4b7803 */ /* 0x000fe40000000000 */
[----:B------:R-:W1:Y:S01]  /*6d40*/  @!P1 SYNCS.PHASECHK.TRANS64.TRYWAIT P0, [R0+URZ+0x1a0], R3 ;  /* 0x0001a003000095a7 */ /* 0x000e6200080011ff */
[----:B------:R2:W3:Y:S01]  /*6d50*/  SYNCS.PHASECHK.TRANS64.TRYWAIT P2, [R115+URZ+0x1f0], R5 ;  /* 0x0001f005730075a7 */ /* 0x0004e200080411ff */
[----:B-1----:R-:W-:Y:S01]  /*6d60*/  @!P1 SEL R74, RZ, 0x1, !P0 ;  /* 0x00000001ff4a9807 */ /* 0x002fe20004000000 */
[----:B--23--:R-:W-:Y:S06]  /*6d70*/  @P1 BRA `(.L_x_130) ;  /* 0x0000000000941947 */ /* 0x00cfec0003800000 */
[----:B------:R-:W-:Y:S01]  /*6d80*/  @P3 IMAD R6, R107, 0x1000, R102 ;  /* 0x000010006b063824 */ /* 0x000fe200078e0266 */
[----:B------:R-:W-:Y:S01]  /*6d90*/  LOP3.LUT P1, RZ, R103, 0x80, RZ, 0xc0, !PT ;  /* 0x0000008067ff7812 */ /* 0x000fe2000782c0ff */
[----:B------:R-:W-:Y:S01]  /*6da0*/  BSSY B0, `(.L_x_131) ;  /* 0x0000010000007945 */ /* 0x000fe20003800000 */
[----:B------:R-:W-:Y:S01]  /*6db0*/  PLOP3.LUT P0, PT, PT, PT, PT, 0x8, 0x80 ;  /* 0x000000000080781c */ /* 0x000fe20003f0e170 */
[----:B------:R-:W-:Y:S01]  /*6dc0*/  @P3 VIADD R4, R6, UR49 ;  /* 0x0000003106043c36 */ /* 0x000fe20008000000 */
[----:B------:R-:W-:Y:S02]  /*6dd0*/  @P3 PLOP3.LUT P0, PT, P1, PT, PT, 0x80, 0x8 ;  /* 0x000000000008381c */ /* 0x000fe40000f0f070 */
[----:B------:R-:W-:Y:S02]  /*6de0*/  CS2R R78, SRZ ;  /* 0x00000000004e7805 */ /* 0x000fe4000001ff00 */
[----:B------:R-:W-:Y:S01]  /*6df0*/  ISETP.NE.AND P1, PT, R74, RZ, PT ;  /* 0x000000ff4a00720c */ /* 0x000fe20003f25270 */
[C---:B------:R-:W-:Y:S01]  /*6e00*/  @P3 VIADD R3, R4.reuse, 0x300 ;  /* 0x0000030004033836 */ /* 0x040fe20000000000 */
[----:B------:R-:W-:Y:S01]  /*6e10*/  CS2R R76, SRZ ;  /* 0x00000000004c7805 */ /* 0x000fe2000001ff00 */
[----:B------:R-:W-:Y:S01]  /*6e20*/  @P3 VIADD R4, R4, 0x310 ;  /* 0x0000031004043836 */ /* 0x000fe20000000000 */
[----:B------:R-:W-:Y:S02]  /*6e30*/  CS2R R82, SRZ ;  /* 0x0000000000527805 */ /* 0x000fe4000001ff00 */
[----:B------:R-:W-:Y:S03]  /*6e40*/  CS2R R80, SRZ ;  /* 0x0000000000507805 */ /* 0x000fe6000001ff00 */
[----:B------:R-:W-:Y:S04]  /*6e50*/  @P0 VIADD R4, R3, 0xfffffff0 ;  /* 0xfffffff003040836 */ /* 0x000fe80000000000 */
[----:B------:R-:W-:Y:S05]  /*6e60*/  @P1 BRA `(.L_x_132) ;  /* 0x00000000000c1947 */ /* 0x000fea0003800000 */
[----:B------:R-:W-:Y:S04]  /*6e70*/  SHF.L.U32 R3, R106, 0x1f, RZ ;  /* 0x0000001f6a037819 */ /* 0x000fe800000006ff */
[----:B------:R-:W1:Y:S02]  /*6e80*/  SYNCS.PHASECHK.TRANS64.TRYWAIT P0, [R0+URZ+0x1a0], R3 ;  /* 0x0001a003000075a7 */ /* 0x000e6400080011ff */
[----:B-1----:R-:W-:Y:S05]  /*6e90*/  @!P0 BRA `(.L_x_133) ;  /* 0x0000002c00708947 */ /* 0x002fea0003800000 */
.L_x_132:
[----:B------:R-:W-:Y:S05]  /*6ea0*/  BSYNC B0 ;  /* 0x0000000000007941 */ /* 0x000fea0003800000 */
.L_x_131:
[----:B------:R-:W-:Y:S01]  /*6eb0*/  ISETP.NE.AND P0, PT, R75, RZ, PT ;  /* 0x000000ff4b00720c */ /* 0x000fe20003f05270 */
[----:B-1----:R-:W-:Y:S02]  /*6ec0*/  VIADD R3, R0, 0x1b0 ;  /* 0x000001b000037836 */ /* 0x002fe40000000000 */
[----:B------:R-:W-:Y:S02]  /*6ed0*/  IMAD.U32 R0, RZ, RZ, UR37 ;  /* 0x00000025ff007e24 */ /* 0x000fe4000f8e00ff */
[----:B------:R-:W-:Y:S03]  /*6ee0*/  VIADD R107, R107, 0x1 ;  /* 0x000000016b6b7836 */ /* 0x000fe60000000000 */
[----:B------:R-:W-:Y:S05]  /*6ef0*/  PRMT R0, R0, 0x654, R3 ;  /* 0x0000065400007816 */ /* 0x000fea0000000003 */
[----:B------:R1:W2:Y:S04]  /*6f00*/  @P0 LDS.128 R76, [R6+UR49+0x300] ;  /* 0x00030031064c0984 */ /* 0x0002a80008000c00 */
[----:B------:R1:W3:Y:S01]  /*6f10*/  @P0 LDS.128 R80, [R4] ;  /* 0x0000000004500984 */ /* 0x0002e20000000c00 */
[C---:B------:R-:W-:Y:S01]  /*6f20*/  ISETP.NE.AND P0, PT, R107.reuse, 0x2, PT ;  /* 0x000000026b00780c */ /* 0x040fe20003f05270 */
[----:B------:R-:W-:Y:S01]  /*6f30*/  @!PT LDS RZ, [RZ] ;  /* 0x00000000fffff984 */ /* 0x000fe20000000800 */
[----:B------:R-:W-:Y:S01]  /*6f40*/  @!PT LDS RZ, [RZ] ;  /* 0x00000000fffff984 */ /* 0x000fe20000000800 */
[----:B------:R-:W-:Y:S01]  /*6f50*/  @!PT LDS RZ, [RZ] ;  /* 0x00000000fffff984 */ /* 0x000fe20000000800 */
[----:B------:R-:W-:Y:S01]  /*6f60*/  @!PT LDS RZ, [RZ] ;  /* 0x00000000fffff984 */ /* 0x000fe20000000800 */
[----:B------:R5:W-:Y:S06]  /*6f70*/  MEMBAR.ALL.CTA ;  /* 0x0000000000007992 */ /* 0x000bec0000008000 */
[----:B-----5:R-:W5:Y:S01]  /*6f80*/  FENCE.VIEW.ASYNC.S ;  /* 0x00000000000073c6 */ /* 0x020f620000000000 */
[----:B------:R-:W-:Y:S01]  /*6f90*/  SEL R107, R107, RZ, P0 ;  /* 0x000000ff6b6b7207 */ /* 0x000fe20000000000 */
[----:B-----5:R5:W-:Y:S02]  /*6fa0*/  SYNCS.ARRIVE.TRANS64.RED.A1T0 RZ, [R0+URZ], RZ ;  /* 0x000000ff00ff79a7 */ /* 0x020be400081004ff */
[----:B-----5:R-:W-:Y:S04]  /*6fb0*/  SEL R0, RZ, 0x1, P0 ;  /* 0x00000001ff007807 */ /* 0x020fe80000000000 */
[----:B-12---:R-:W-:Y:S02]  /*6fc0*/  LOP3.LUT R106, R106, R0, RZ, 0x3c, !PT ;  /* 0x000000006a6a7212 */ /* 0x006fe400078e3cff */
.L_x_130:
[----:B------:R-:W-:Y:S05]  /*6fd0*/  BSYNC B1 ;  /* 0x0000000000017941 */ /* 0x000fea0003800000 */
.L_x_129:
[----:B------:R-:W-:Y:S04]  /*6fe0*/  SHF.R.U32.HI R0, RZ, 0x15, R73 ;  /* 0x00000015ff007819 */ /* 0x000fe80000011649 */
[----:B------:R-:W-:Y:S01]  /*6ff0*/  LOP3.LUT P0, RZ, R0, 0x3, R104, 0x48, !PT ;  /* 0x0000000300ff7812 */ /* 0x000fe20007804868 */
[----:B------:R-:W-:Y:S01]  /*7000*/  @!UPT UIADD3 URZ, UPT, UPT, URZ, URZ, URZ ;  /* 0x000000fffffff290 */ /* 0x000fe2000fffe0ff */
[----:B------:R-:W-:Y:S11]  /*7010*/  @P2 BRA `(.L_x_134) ;  /* 0x0000000000082947 */ /* 0x000ff60003800000 */
[----:B------:R-:W1:Y:S02]  /*7020*/  SYNCS.PHASECHK.TRANS64.TRYWAIT P1, [R115+URZ+0x1f0], R5 ;  /* 0x0001f005730075a7 */ /* 0x000e6400080211ff */
[----:B-1----:R-:W-:Y:S05]  /*7030*/  @!P1 BRA `(.L_x_135) ;  /* 0x0000002c001c9947 */ /* 0x002fea0003800000 */
.L_x_134:
        /* <DEDUP_REMOVED lines=8> */
[----:B------:R-:W5:Y:S01]  /*70c0*/  LDCU.64 UR4, c[0x4][0x10] ;  /* 0x01000200ff0477ac */ /* 0x000f620008000a00 */
[----:B-1----:R-:W-:Y:S01]  /*70d0*/  MOV R5, UR9 ;  /* 0x0000000900057c02 */ /* 0x002fe20008000f00 */
[----:B------:R-:W-:Y:S01]  /*70e0*/  IMAD.U32 R4, RZ, RZ, UR8 ;  /* 0x00000008ff047e24 */ /* 0x000fe2000f8e00ff */
[----:B--2---:R-:W-:Y:S01]  /*70f0*/  MOV R7, UR7 ;  /* 0x0000000700077c02 */ /* 0x004fe20008000f00 */
[----:B------:R-:W-:Y:S01]  /*7100*/  IMAD.U32 R6, RZ, RZ, UR6 ;  /* 0x00000006ff067e24 */ /* 0x000fe2000f8e00ff */
[----:B-----5:R-:W-:Y:S01]  /*7110*/  MOV R11, UR5 ;  /* 0x00000005000b7c02 */ /* 0x020fe20008000f00 */
[----:B------:R-:W-:Y:S02]  /*7120*/  IMAD.U32 R10, RZ, RZ, UR4 ;  /* 0x00000004ff0a7e24 */ /* 0x000fe4000f8e00ff */
[----:B------:R-:W-:Y:S07]  /*7130*/  LEPC R20, `(.L_x_136) ;  /* 0x000000001014794e */ /* 0x000fee0000000000 */
[----:B---34-:R-:W-:Y:S05]  /*7140*/  CALL.ABS.NOINC R14 ;  /* 0x000000000e007343 */ /* 0x018fea0003c00000 */
.L_x_136:
[----:B------:R-:W-:Y:S01]  /*7150*/  F2FP.F16.E4M3.UNPACK_B R4, R77 ;  /* 0x0000004dff04723e */ /* 0x000fe200020006ff */
[----:B------:R-:W-:Y:S05]  /*7160*/  WARPSYNC.ALL ;  /* 0x0000000000007948 */ /* 0x000fea0003800000 */
[----:B------:R-:W-:Y:S01]  /*7170*/  R2UR UR4, R73 ;  /* 0x00000000490472ca */ /* 0x000fe200000e0000 */
[--C-:B------:R-:W-:Y:S01]  /*7180*/  HADD2.F32 R51, -RZ, R4.reuse.H0_H0 ;  /* 0x20000004ff337230 */ /* 0x100fe20000004100 */
[----:B------:R-:W-:Y:S01]  /*7190*/  ISETP.NE.AND P6, PT, R16, RZ, PT ;  /* 0x000000ff1000720c */ /* 0x000fe20003fc5270 */
[----:B------:R-:W-:Y:S01]  /*71a0*/  HADD2.F32 R52, -RZ, R4.H1_H1 ;  /* 0x30000004ff347230 */ /* 0x000fe20000004100 */
[-C--:B------:R-:W-:Y:S01]  /*71b0*/  F2FP.F16.E4M3.UNPACK_B R0, R76.reuse.H1 ;  /* 0x0000004cff00723e */ /* 0x080fe200030006ff */
[----:B------:R-:W-:Y:S01]  /*71c0*/  BSSY.RECONVERGENT B0, `(.L_x_137) ;  /* 0x000009e000007945 */ /* 0x000fe20003800200 */
[----:B------:R-:W-:Y:S02]  /*71d0*/  F2FP.F16.E4M3.UNPACK_B R3, R76 ;  /* 0x0000004cff03723e */ /* 0x000fe400020006ff */
[----:B------:R-:W-:Y:S01]  /*71e0*/  F2FP.F16.E4M3.UNPACK_B R60, R79 ;  /* 0x0000004fff3c723e */ /* 0x000fe200020006ff */
[--C-:B------:R-:W-:Y:S01]  /*71f0*/  HADD2.F32 R49, -RZ, R0.reuse.H0_H0 ;  /* 0x20000000ff317230 */ /* 0x100fe20000004100 */
[----:B---3--:R-:W-:Y:S01]  /*7200*/  F2FP.F16.E4M3.UNPACK_B R68, R81 ;  /* 0x00000051ff44723e */ /* 0x008fe200020006ff */
[----:B------:R-:W-:Y:S01]  /*7210*/  HADD2.F32 R50, -RZ, R0.H1_H1 ;  /* 0x30000000ff327230 */ /* 0x000fe20000004100 */
[-C--:B------:R-:W-:Y:S01]  /*7220*/  F2FP.F16.E4M3.UNPACK_B R0, R78.reuse ;  /* 0x0000004eff00723e */ /* 0x080fe200020006ff */
[----:B-1----:R-:W4:Y:S01]  /*7230*/  LDTM.x32 R4, tmem[UR4] ;  /* 0x00000004000479ee */ /* 0x002f2200082c0000 */
[----:B------:R-:W-:Y:S01]  /*7240*/  LOP3.LUT P5, RZ, R103, 0x80, RZ, 0xc0, !PT ;  /* 0x0000008067ff7812 */ /* 0x000fe200078ac0ff */
[--C-:B------:R-:W-:Y:S01]  /*7250*/  HADD2.F32 R47, -RZ, R3.reuse.H0_H0 ;  /* 0x20000003ff2f7230 */ /* 0x100fe20000004100 */
[----:B------:R-:W-:Y:S01]  /*7260*/  IADD3 R117, PT, PT, R102, UR49, RZ ;  /* 0x0000003166757c10 */ /* 0x000fe2000fffe0ff */
[----:B------:R-:W-:Y:S01]  /*7270*/  HADD2.F32 R48, -RZ, R3.H1_H1 ;  /* 0x30000003ff307230 */ /* 0x000fe20000004100 */
[----:B------:R-:W-:Y:S01]  /*7280*/  F2FP.F16.E4M3.UNPACK_B R3, R77.H1 ;  /* 0x0000004dff03723e */ /* 0x000fe200030006ff */
[--C-:B------:R-:W-:Y:S01]  /*7290*/  HADD2.F32 R55, -RZ, R0.reuse.H0_H0 ;  /* 0x20000000ff377230 */ /* 0x100fe20000004100 */
[----:B------:R-:W-:Y:S01]  /*72a0*/  ISETP.NE.AND P0, PT, R113, RZ, PT ;  /* 0x000000ff7100720c */ /* 0x000fe20003f05270 */
[----:B------:R-:W-:Y:S01]  /*72b0*/  HADD2.F32 R56, -RZ, R0.H1_H1 ;  /* 0x30000000ff387230 */ /* 0x000fe20000004100 */
[----:B------:R-:W-:Y:S01]  /*72c0*/  F2FP.F16.E4M3.UNPACK_B R0, R79.H1 ;  /* 0x0000004fff00723e */ /* 0x000fe200030006ff */
[--C-:B------:R-:W-:Y:S02]  /*72d0*/  HADD2.F32 R53, -RZ, R3.reuse.H0_H0 ;  /* 0x20000003ff357230 */ /* 0x100fe40000004100 */
[----:B------:R-:W-:Y:S01]  /*72e0*/  HADD2.F32 R54, -RZ, R3.H1_H1 ;  /* 0x30000003ff367230 */ /* 0x000fe20000004100 */
[----:B------:R-:W-:Y:S01]  /*72f0*/  F2FP.F16.E4M3.UNPACK_B R3, R78.H1 ;  /* 0x0000004eff03723e */ /* 0x000fe200030006ff */
[--C-:B------:R-:W-:Y:S02]  /*7300*/  HADD2.F32 R61, -RZ, R0.reuse.H0_H0 ;  /* 0x20000000ff3d7230 */ /* 0x100fe40000004100 */
[----:B------:R-:W-:Y:S01]  /*7310*/  HADD2.F32 R62, -RZ, R0.H1_H1 ;  /* 0x30000000ff3e7230 */ /* 0x000fe20000004100 */
[-C--:B------:R-:W-:Y:S01]  /*7320*/  F2FP.F16.E4M3.UNPACK_B R0, R80.reuse.H1 ;  /* 0x00000050ff00723e */ /* 0x080fe200030006ff */
[--C-:B------:R-:W-:Y:S02]  /*7330*/  HADD2.F32 R57, -RZ, R3.reuse.H0_H0 ;  /* 0x20000003ff397230 */ /* 0x100fe40000004100 */
[----:B------:R-:W-:Y:S01]  /*7340*/  HADD2.F32 R58, -RZ, R3.H1_H1 ;  /* 0x30000003ff3a7230 */ /* 0x000fe20000004100 */
[----:B------:R-:W-:Y:S01]  /*7350*/  F2FP.F16.E4M3.UNPACK_B R3, R80 ;  /* 0x00000050ff03723e */ /* 0x000fe200020006ff */
[--C-:B------:R-:W-:Y:S02]  /*7360*/  HADD2.F32 R65, -RZ, R0.reuse.H0_H0 ;  /* 0x20000000ff417230 */ /* 0x100fe40000004100 */
[----:B------:R-:W-:Y:S01]  /*7370*/  HADD2.F32 R66, -RZ, R0.H1_H1 ;  /* 0x30000000ff427230 */ /* 0x000fe20000004100 */
[----:B------:R-:W-:Y:S01]  /*7380*/  F2FP.F16.E4M3.UNPACK_B R0, R82 ;  /* 0x00000052ff00723e */ /* 0x000fe200020006ff */
[--C-:B------:R-:W-:Y:S02]  /*7390*/  HADD2.F32 R63, -RZ, R3.reuse.H0_H0 ;  /* 0x20000003ff3f7230 */ /* 0x100fe40000004100 */
[----:B------:R-:W-:Y:S01]  /*73a0*/  HADD2.F32 R64, -RZ, R3.H1_H1 ;  /* 0x30000003ff407230 */ /* 0x000fe20000004100 */
[----:B------:R-:W-:Y:S01]  /*73b0*/  F2FP.F16.E4M3.UNPACK_B R3, R81.H1 ;  /* 0x00000051ff03723e */ /* 0x000fe200030006ff */
[--C-:B------:R-:W-:Y:S02]  /*73c0*/  HADD2.F32 R71, -RZ, R0.reuse.H0_H0 ;  /* 0x20000000ff477230 */ /* 0x100fe40000004100 */
[----:B------:R-:W-:Y:S02]  /*73d0*/  HADD2.F32 R72, -RZ, R0.H1_H1 ;  /* 0x30000000ff487230 */ /* 0x000fe40000004100 */
[C-C-:B----4-:R-:W-:Y:S01]  /*73e0*/  FFMA R0, R45.reuse, R4, R2.reuse ;  /* 0x000000042d007223 */ /* 0x150fe20000000002 */
[--C-:B------:R-:W-:Y:S02]  /*73f0*/  HADD2.F32 R69, -RZ, R3.reuse.H0_H0 ;  /* 0x20000003ff457230 */ /* 0x100fe40000004100 */
[----:B------:R-:W-:Y:S02]  /*7400*/  HADD2.F32 R70, -RZ, R3.H1_H1 ;  /* 0x30000003ff467230 */ /* 0x000fe40000004100 */
[C-C-:B------:R-:W-:Y:S01]  /*7410*/  FFMA R3, R45.reuse, R5, R2.reuse ;  /* 0x000000052d037223 */ /* 0x140fe20000000002 */
[--C-:B------:R-:W-:Y:S02]  /*7420*/  HADD2.F32 R59, -RZ, R60.reuse.H0_H0 ;  /* 0x2000003cff3b7230 */ /* 0x100fe40000004100 */
[C-C-:B------:R-:W-:Y:S01]  /*7430*/  FFMA R6, R45.reuse, R6, R2.reuse ;  /* 0x000000062d067223 */ /* 0x140fe20000000002 */
[----:B------:R-:W-:Y:S02]  /*7440*/  HADD2.F32 R60, -RZ, R60.H1_H1 ;  /* 0x3000003cff3c7230 */ /* 0x000fe40000004100 */
[C-C-:B------:R-:W-:Y:S01]  /*7450*/  FFMA R7, R45.reuse, R7, R2.reuse ;  /* 0x000000072d077223 */ /* 0x140fe20000000002 */
[C-C-:B------:R-:W-:Y:S01]  /*7460*/  FFMA R4, R45.reuse, R8, R2.reuse ;  /* 0x000000082d047223 */ /* 0x140fe20000000002 */
[C-C-:B------:R-:W-:Y:S01]  /*7470*/  FFMA R5, R45.reuse, R9, R2.reuse ;  /* 0x000000092d057223 */ /* 0x140fe20000000002 */
[C-C-:B------:R-:W-:Y:S01]  /*7480*/  FFMA R10, R45.reuse, R10, R2.reuse ;  /* 0x0000000a2d0a7223 */ /* 0x140fe20000000002 */
[C-C-:B------:R-:W-:Y:S01]  /*7490*/  FFMA R11, R45.reuse, R11, R2.reuse ;  /* 0x0000000b2d0b7223 */ /* 0x140fe20000000002 */
[C-C-:B------:R-:W-:Y:S01]  /*74a0*/  FFMA R8, R45.reuse, R12, R2.reuse ;  /* 0x0000000c2d087223 */ /* 0x140fe20000000002 */
        /* <DEDUP_REMOVED lines=23> */
[----:B------:R-:W-:Y:S01]  /*7620*/  F2FP.F16.E4M3.UNPACK_B R33, R82.H1 ;  /* 0x00000052ff21723e */ /* 0x000fe200030006ff */
[C-C-:B------:R-:W-:Y:S01]  /*7630*/  FFMA R34, R45.reuse, R34, R2.reuse ;  /* 0x000000222d227223 */ /* 0x140fe20000000002 */
[----:B------:R-:W-:Y:S01]  /*7640*/  FFMA R35, R45, R35, R2 ;  /* 0x000000232d237223 */ /* 0x000fe20000000002 */
[C---:B------:R-:W-:Y:S01]  /*7650*/  FFMA R0, R46.reuse, R47, R0 ;  /* 0x0000002f2e007223 */ /* 0x040fe20000000000 */
[C---:B------:R-:W-:Y:S01]  /*7660*/  FFMA R3, R46.reuse, R48, R3 ;  /* 0x000000302e037223 */ /* 0x040fe20000000003 */
[----:B------:R-:W-:Y:S01]  /*7670*/  F2FP.F16.E4M3.UNPACK_B R48, R83 ;  /* 0x00000053ff30723e */ /* 0x000fe200020006ff */
[C---:B------:R-:W-:Y:S01]  /*7680*/  FFMA R6, R46.reuse, R49, R6 ;  /* 0x000000312e067223 */ /* 0x040fe20000000006 */
[C---:B------:R-:W-:Y:S01]  /*7690*/  FFMA R7, R46.reuse, R50, R7 ;  /* 0x000000322e077223 */ /* 0x040fe20000000007 */
[C---:B------:R-:W-:Y:S01]  /*76a0*/  FFMA R4, R46.reuse, R51, R4 ;  /* 0x000000332e047223 */ /* 0x040fe20000000004 */
[C---:B------:R-:W-:Y:S01]  /*76b0*/  FFMA R5, R46.reuse, R52, R5 ;  /* 0x000000342e057223 */ /* 0x040fe20000000005 */
[C---:B------:R-:W-:Y:S01]  /*76c0*/  FFMA R10, R46.reuse, R53, R10 ;  /* 0x000000352e0a7223 */ /* 0x040fe2000000000a */
[C---:B------:R-:W-:Y:S01]  /*76d0*/  FFMA R11, R46.reuse, R54, R11 ;  /* 0x000000362e0b7223 */ /* 0x040fe2000000000b */
[----:B------:R-:W-:Y:S01]  /*76e0*/  F2FP.SATFINITE.RELU.E4M3.F32.PACK_AB_MERGE_C R49, R7, R6, RZ ;  /* 0x000000060731723e */ /* 0x000fe200048078ff */
[C---:B------:R-:W-:Y:S01]  /*76f0*/  FFMA R8, R46.reuse, R55, R8 ;  /* 0x000000372e087223 */ /* 0x040fe20000000008 */
[----:B------:R-:W-:Y:S01]  /*7700*/  F2FP.F16.E4M3.UNPACK_B R7, R83.H1 ;  /* 0x00000053ff07723e */ /* 0x000fe200030006ff */
[C---:B------:R-:W-:Y:S01]  /*7710*/  FFMA R9, R46.reuse, R56, R9 ;  /* 0x000000382e097223 */ /* 0x040fe20000000009 */
[----:B------:R-:W-:Y:S01]  /*7720*/  F2FP.SATFINITE.RELU.E4M3.F32.PACK_AB_MERGE_C R10, R11, R10, RZ ;  /* 0x0000000a0b0a723e */ /* 0x000fe200048078ff */
[C---:B------:R-:W-:Y:S01]  /*7730*/  FFMA R14, R46.reuse, R57, R14 ;  /* 0x000000392e0e7223 */ /* 0x040fe2000000000e */
[----:B------:R-:W-:Y:S01]  /*7740*/  F2FP.SATFINITE.RELU.E4M3.F32.PACK_AB_MERGE_C R52, R3, R0, R49 ;  /* 0x000000000334723e */ /* 0x000fe20004807831 */
[C---:B------:R-:W-:Y:S01]  /*7750*/  FFMA R15, R46.reuse, R58, R15 ;  /* 0x0000003a2e0f7223 */ /* 0x040fe2000000000f */
[----:B------:R-:W-:Y:S01]  /*7760*/  F2FP.SATFINITE.RELU.E4M3.F32.PACK_AB_MERGE_C R53, R5, R4, R10 ;  /* 0x000000040535723e */ /* 0x000fe2000480780a */
[C---:B------:R-:W-:Y:S01]  /*7770*/  FFMA R12, R46.reuse, R59, R12 ;  /* 0x0000003b2e0c7223 */ /* 0x040fe2000000000c */
[----:B------:R-:W-:Y:S01]  /*7780*/  MOV R0, 0x10 ;  /* 0x0000001000007802 */ /* 0x000fe20000000f00 */
[C---:B------:R-:W-:Y:S01]  /*7790*/  FFMA R13, R46.reuse, R60, R13 ;  /* 0x0000003c2e0d7223 */ /* 0x040fe2000000000d */
[----:B------:R-:W-:Y:S01]  /*77a0*/  F2FP.SATFINITE.RELU.E4M3.F32.PACK_AB_MERGE_C R14, R15, R14, RZ ;  /* 0x0000000e0f0e723e */ /* 0x000fe200048078ff */
[----:B------:R-:W-:Y:S01]  /*77b0*/  FFMA R18, R46, R61, R18 ;  /* 0x0000003d2e127223 */ /* 0x000fe20000000012 */
[----:B------:R-:W-:Y:S01]  /*77c0*/  SEL R0, R0, 0xfffffff0, !P5 ;  /* 0xfffffff000007807 */ /* 0x000fe20006800000 */
[C---:B------:R-:W-:Y:S01]  /*77d0*/  FFMA R19, R46.reuse, R62, R19 ;  /* 0x0000003e2e137223 */ /* 0x040fe20000000013 */
[C---:B------:R-:W-:Y:S01]  /*77e0*/  FFMA R16, R46.reuse, R63, R16 ;  /* 0x0000003f2e107223 */ /* 0x040fe20000000010 */
[C---:B------:R-:W-:Y:S01]  /*77f0*/  FFMA R17, R46.reuse, R64, R17 ;  /* 0x000000402e117223 */ /* 0x040fe20000000011 */
[C---:B------:R-:W-:Y:S01]  /*7800*/  FFMA R22, R46.reuse, R65, R22 ;  /* 0x000000412e167223 */ /* 0x040fe20000000016 */
[C---:B------:R-:W-:Y:S01]  /*7810*/  FFMA R23, R46.reuse, R66, R23 ;  /* 0x000000422e177223 */ /* 0x040fe20000000017 */
[C---:B------:R-:W-:Y:S01]  /*7820*/  FFMA R20, R46.reuse, R67, R20 ;  /* 0x000000432e147223 */ /* 0x040fe20000000014 */
[C---:B------:R-:W-:Y:S01]  /*7830*/  FFMA R21, R46.reuse, R68, R21 ;  /* 0x000000442e157223 */ /* 0x040fe20000000015 */
[--C-:B------:R-:W-:Y:S02]  /*7840*/  HADD2.F32 R32, -RZ, R33.reuse.H0_H0 ;  /* 0x20000021ff207230 */ /* 0x100fe40000004100 */
[C---:B------:R-:W-:Y:S01]  /*7850*/  FFMA R26, R46.reuse, R69, R26 ;  /* 0x000000452e1a7223 */ /* 0x040fe2000000001a */
[----:B------:R-:W-:Y:S02]  /*7860*/  HADD2.F32 R33, -RZ, R33.H1_H1 ;  /* 0x30000021ff217230 */ /* 0x000fe40000004100 */
        /* <DEDUP_REMOVED lines=9> */
[----:B------:R-:W-:Y:S01]  /*7900*/  F2FP.SATFINITE.RELU.E4M3.F32.PACK_AB_MERGE_C R18, R19, R18, RZ ;  /* 0x000000121312723e */ /* 0x000fe200048078ff */
[C---:B------:R-:W-:Y:S01]  /*7910*/  FFMA R28, R46.reuse, R47, R28 ;  /* 0x0000002f2e1c7223 */ /* 0x040fe2000000001c */
[C---:B------:R-:W-:Y:S01]  /*7920*/  FFMA R29, R46.reuse, R48, R29 ;  /* 0x000000302e1d7223 */ /* 0x040fe2000000001d */
[C---:B------:R-:W-:Y:S01]  /*7930*/  FFMA R34, R46.reuse, R6, R34 ;  /* 0x000000062e227223 */ /* 0x040fe20000000022 */
[----:B------:R-:W-:Y:S01]  /*7940*/  FFMA R35, R46, R7, R35 ;  /* 0x000000072e237223 */ /* 0x000fe20000000023 */
[----:B------:R-:W-:Y:S02]  /*7950*/  F2FP.SATFINITE.RELU.E4M3.F32.PACK_AB_MERGE_C R54, R9, R8, R14 ;  /* 0x000000080936723e */ /* 0x000fe4000480780e */
[----:B------:R-:W-:Y:S02]  /*7960*/  F2FP.SATFINITE.RELU.E4M3.F32.PACK_AB_MERGE_C R55, R13, R12, R18 ;  /* 0x0000000c0d37723e */ /* 0x000fe40004807812 */
[----:B------:R-:W-:Y:S02]  /*7970*/  F2FP.SATFINITE.RELU.E4M3.F32.PACK_AB_MERGE_C R22, R23, R22, RZ ;  /* 0x000000161716723e */ /* 0x000fe400048078ff */
[----:B------:R-:W-:Y:S01]  /*7980*/  F2FP.SATFINITE.RELU.E4M3.F32.PACK_AB_MERGE_C R26, R27, R26, RZ ;  /* 0x0000001a1b1a723e */ /* 0x000fe200048078ff */
[----:B------:R1:W-:Y:S01]  /*7990*/  STS.128 [R102+UR49+0x2300], R52 ;  /* 0x0023003466007988 */ /* 0x0003e20008000c31 */
[----:B------:R-:W-:Y:S02]  /*79a0*/  F2FP.SATFINITE.RELU.E4M3.F32.PACK_AB_MERGE_C R18, R31, R30, RZ ;  /* 0x0000001e1f12723e */ /* 0x000fe400048078ff */
[----:B------:R-:W-:Y:S02]  /*79b0*/  F2FP.SATFINITE.RELU.E4M3.F32.PACK_AB_MERGE_C R19, R35, R34, RZ ;  /* 0x000000222313723e */ /* 0x000fe400048078ff */
[----:B------:R-:W-:Y:S02]  /*79c0*/  F2FP.SATFINITE.RELU.E4M3.F32.PACK_AB_MERGE_C R16, R17, R16, R22 ;  /* 0x000000101110723e */ /* 0x000fe40004807816 */
[----:B------:R-:W-:Y:S02]  /*79d0*/  F2FP.SATFINITE.RELU.E4M3.F32.PACK_AB_MERGE_C R17, R21, R20, R26 ;  /* 0x000000141511723e */ /* 0x000fe4000480781a */
[----:B------:R-:W-:Y:S02]  /*79e0*/  F2FP.SATFINITE.RELU.E4M3.F32.PACK_AB_MERGE_C R18, R25, R24, R18 ;  /* 0x000000181912723e */ /* 0x000fe40004807812 */
[----:B------:R-:W-:Y:S02]  /*79f0*/  F2FP.SATFINITE.RELU.E4M3.F32.PACK_AB_MERGE_C R19, R29, R28, R19 ;  /* 0x0000001c1d13723e */ /* 0x000fe40004807813 */
[----:B------:R-:W-:Y:S02]  /*7a00*/  IADD3 R117, PT, PT, R117, R0, RZ ;  /* 0x0000000075757210 */ /* 0x000fe40007ffe0ff */
[----:B------:R-:W-:Y:S02]  /*7a10*/  LEA R3, R107, UR49, 0x3 ;  /* 0x000000316b037c11 */ /* 0x000fe4000f8e18ff */
[----:B------:R-:W-:Y:S01]  /*7a20*/  @!P6 SHF.L.U32 R4, R106, 0x1f, RZ ;  /* 0x0000001f6a04e819 */ /* 0x000fe200000006ff */
[----:B------:R1:W-:Y:S01]  /*7a30*/  STS.128 [R117+0x2300], R16 ;  /* 0x0023001075007388 */ /* 0x0003e20000000c00 */
[----:B------:R-:W-:Y:S01]  /*7a40*/  @!PT LDS RZ, [RZ] ;  /* 0x00000000fffff984 */ /* 0x000fe20000000800 */
[----:B------:R-:W-:Y:S01]  /*7a50*/  @!PT LDS RZ, [RZ] ;  /* 0x00000000fffff984 */ /* 0x000fe20000000800 */
[----:B------:R-:W-:Y:S01]  /*7a60*/  @!PT LDS RZ, [RZ] ;  /* 0x00000000fffff984 */ /* 0x000fe20000000800 */
[----:B------:R-:W-:Y:S01]  /*7a70*/  @!PT LDS RZ, [RZ] ;  /* 0x00000000fffff984 */ /* 0x000fe20000000800 */
[----:B------:R2:W-:Y:S07]  /*7a80*/  MEMBAR.ALL.CTA ;  /* 0x0000000000007992 */ /* 0x0005ee0000008000 */
[----:B--2---:R-:W2:Y:S02]  /*7a90*/  FENCE.VIEW.ASYNC.S ;  /* 0x00000000000073c6 */ /* 0x004ea40000000000 */
[----:B--2---:R-:W-:Y:S06]  /*7aa0*/  BAR.SYNC.DEFER_BLOCKING 0x1, 0x80 ;  /* 0x0042000000007b1d */ /* 0x004fec0000010000 */
[----:B------:R-:W-:Y:S05]  /*7ab0*/  @P0 BRA `(.L_x_138) ;  /* 0x0000000000380947 */ /* 0x000fea0003800000 */
[----:B------:R-:W-:Y:S02]  /*7ac0*/  UIADD3 UR4, UPT, UPT, UR49, 0x2300, URZ ;  /* 0x0000230031047890 */ /* 0x000fe4000fffe0ff */
[----:B------:R-:W-:Y:S01]  /*7ad0*/  UIADD3 UR8, UP0, UPT, UR52, 0x680, URZ ;  /* 0x0000068034087890 */ /* 0x000fe2000ff1e0ff */
[----:B------:R-:W-:Y:S01]  /*7ae0*/  UMOV UR43, UR36 ;  /* 0x00000024002b7c82 */ /* 0x000fe20008000000 */
[----:B------:R-:W-:Y:S02]  /*7af0*/  UIADD3 UR5, UPT, UPT, UR41, 0x40, URZ ;  /* 0x0000004029057890 */ /* 0x000fe4000fffe0ff */
[----:B------:R-:W-:Y:S01]  /*7b00*/  MOV R112, UR4 ;  /* 0x0000000400707c02 */ /* 0x000fe20008000f00 */
[----:B------:R-:W-:Y:S02]  /*7b10*/  UIADD3.X UR9, UPT, UPT, URZ, UR53, URZ, UP0, !UPT ;  /* 0x00000035ff097290 */ /* 0x000fe400087fe4ff */
[----:B------:R-:W-:Y:S01]  /*7b20*/  UIADD3 UR4, UPT, UPT, UR49, 0x2b00, URZ ;  /* 0x00002b0031047890 */ /* 0x000fe2000fffe0ff */
[----:B------:R-:W-:Y:S01]  /*7b30*/  R2UR UR40, R112 ;  /* 0x00000000702872ca */ /* 0x000fe200000e0000 */
[----:B------:R-:W-:Y:S01]  /*7b40*/  UMOV UR6, UR42 ;  /* 0x0000002a00067c82 */ /* 0x000fe20008000000 */
[----:B------:R-:W-:Y:S11]  /*7b50*/  UMOV UR7, UR36 ;  /* 0x0000002400077c82 */ /* 0x000ff60008000000 */
[----:B------:R2:W-:Y:S01]  /*7b60*/  UTMASTG.3D [UR40], [UR8] ;  /* 0x00000028080073b5 */ /* 0x0005e20008010000 */
[----:B------:R2:W-:Y:S01]  /*7b70*/  UTMASTG.3D [UR4], [UR8] ;  /* 0x00000004080073b5 */ /* 0x0005e20008010000 */
[----:B------:R0:W-:Y:S01]  /*7b80*/  UTMACMDFLUSH ;  /* 0x00000000000079b7 */ /* 0x0001e20000000000 */
[----:B--2---:R-:W-:Y:S04]  /*7b90*/  DEPBAR.LE SB0, 0x1 ;  /* 0x000080400000791a */ /* 0x004fe80000000000 */
.L_x_138:
[----:B------:R-:W-:Y:S05]  /*7ba0*/  BSYNC.RECONVERGENT B0 ;  /* 0x0000000000007941 */ /* 0x000fea0003800200 */
.L_x_137:
[----:B------:R-:W-:Y:S06]  /*7bb0*/  BAR.SYNC.DEFER_BLOCKING 0x1, 0x80 ;  /* 0x0042000000007b1d */ /* 0x000fec0000010000 */
[----:B------:R-:W2:Y:S01]  /*7bc0*/  @!P6 SYNCS.PHASECHK.TRANS64.TRYWAIT P0, [R3+URZ+0x1a0], R4 ;  /* 0x0001a0040300e5a7 */ /* 0x000ea200080011ff */
[----:B------:R-:W-:Y:S01]  /*7bd0*/  BSSY B1, `(.L_x_139) ;  /* 0x0000020000017945 */ /* 0x000fe20003800000 */
[----:B--2---:R-:W-:Y:S03]  /*7be0*/  @!P6 SEL R74, RZ, 0x1, !P0 ;  /* 0x00000001ff4ae807 */ /* 0x004fe60004000000 */
[----:B------:R-:W-:Y:S05]  /*7bf0*/  @P6 BRA `(.L_x_140) ;  /* 0x0000000000746947 */ /* 0x000fea0003800000 */
[----:B------:R-:W-:Y:S01]  /*7c00*/  ISETP.NE.AND P1, PT, R75, RZ, PT ;  /* 0x000000ff4b00720c */ /* 0x000fe20003f25270 */
[----:B------:R-:W-:Y:S01]  /*7c10*/  BSSY B0, `(.L_x_141) ;  /* 0x0000009000007945 */ /* 0x000fe20003800000 */
[----:B------:R-:W-:Y:S11]  /*7c20*/  ISETP.NE.AND P0, PT, R74, RZ, PT ;  /* 0x000000ff4a00720c */ /* 0x000ff60003f05270 */
[----:B------:R-:W-:Y:S05]  /*7c30*/  @P1 IMAD R4, R107, 0x1000, R102 ;  /* 0x000010006b041824 */ /* 0x000fea00078e0266 */
[----:B------:R-:W-:Y:S05]  /*7c40*/  @P1 IADD3 R5, PT, PT, R4, UR49, RZ ;  /* 0x0000003104051c10 */ /* 0x000fea000fffe0ff */
[----:B------:R-:W-:Y:S01]  /*7c50*/  @P1 IMAD.IADD R5, R5, 0x1, R0 ;  /* 0x0000000105051824 */ /* 0x000fe200078e0200 */
[----:B------:R-:W-:Y:S06]  /*7c60*/  @P0 BRA `(.L_x_142) ;  /* 0x00000000000c0947 */ /* 0x000fec0003800000 */
[----:B------:R-:W-:Y:S04]  /*7c70*/  SHF.L.U32 R0, R106, 0x1f, RZ ;  /* 0x0000001f6a007819 */ /* 0x000fe800000006ff */
[----:B------:R-:W2:Y:S02]  /*7c80*/  SYNCS.PHASECHK.TRANS64.TRYWAIT P0, [R3+URZ+0x1a0], R0 ;  /* 0x0001a000030075a7 */ /* 0x000ea400080011ff */
[----:B--2---:R-:W-:Y:S05]  /*7c90*/  @!P0 BRA `(.L_x_143) ;  /* 0x0000002000188947 */ /* 0x004fea0003800000 */
.L_x_142:
[----:B------:R-:W-:Y:S05]  /*7ca0*/  BSYNC B0 ;  /* 0x0000000000007941 */ /* 0x000fea0003800000 */
.L_x_141:
[----:B------:R-:W-:Y:S01]  /*7cb0*/  ISETP.NE.AND P0, PT, R75, RZ, PT ;  /* 0x000000ff4b00720c */ /* 0x000fe20003f05270 */
[----:B--2---:R-:W-:Y:S02]  /*7cc0*/  VIADD R3, R3, 0x1b0 ;  /* 0x000001b003037836 */ /* 0x004fe40000000000 */
[----:B------:R-:W-:Y:S02]  /*7cd0*/  IMAD.U32 R0, RZ, RZ, UR37 ;  /* 0x00000025ff007e24 */ /* 0x000fe4000f8e00ff */
[----:B------:R-:W-:Y:S03]  /*7ce0*/  VIADD R107, R107, 0x1 ;  /* 0x000000016b6b7836 */ /* 0x000fe60000000000 */
[----:B------:R-:W-:Y:S05]  /*7cf0*/  PRMT R0, R0, 0x654, R3 ;  /* 0x0000065400007816 */ /* 0x000fea0000000003 */
[----:B------:R2:W3:Y:S04]  /*7d00*/  @P0 LDS.128 R76, [R4+UR49+0x300] ;  /* 0x00030031044c0984 */ /* 0x0004e80008000c00 */
[----:B------:R2:W4:Y:S01]  /*7d10*/  @P0 LDS.128 R80, [R5+0x300] ;  /* 0x0003000005500984 */ /* 0x0005220000000c00 */
        /* <DEDUP_REMOVED lines=10> */
[----:B--23--:R-:W-:Y:S02]  /*7dc0*/  LOP3.LUT R106, R106, R0, RZ, 0x3c, !PT ;  /* 0x000000006a6a7212 */ /* 0x00cfe400078e3cff */
.L_x_140:
[----:B------:R-:W-:Y:S05]  /*7dd0*/  BSYNC B1 ;  /* 0x0000000000017941 */ /* 0x000fea0003800000 */
.L_x_139:
[----:B------:R-:W-:Y:S05]  /*7de0*/  VIADD R0, R73, 0x20 ;  /* 0x0000002049007836 */ /* 0x000fea0000000000 */
[----:B------:R-:W-:Y:S04]  /*7df0*/  SHF.R.U32.HI R0, RZ, 0x15, R0 ;  /* 0x00000015ff007819 */ /* 0x000fe80000011600 */
[----:B------:R-:W-:Y:S11]  /*7e00*/  LOP3.LUT P0, RZ, R0, 0x3, R104, 0x48, !PT ;  /* 0x0000000300ff7812 */ /* 0x000ff60007804868 */
[----:B------:R-:W-:Y:S02]  /*7e10*/  @!UPT UIADD3 URZ, UPT, UPT, URZ, URZ, URZ ;  /* 0x000000fffffff290 */ /* 0x000fe4000fffe0ff */
[----:B------:R-:W-:Y:S05]  /*7e20*/  @!P0 BRA `(.L_x_144) ;  /* 0x0000000000408947 */ /* 0x000fea0003800000 */
[----:B------:R-:W2:Y:S01]  /*7e30*/  LDCU.64 UR8, c[0x4][0x70] ;  /* 0x01000e00ff0877ac */ /* 0x000ea20008000a00 */
[----:B------:R-:W-:Y:S01]  /*7e40*/  MOV R15, 0x0 ;  /* 0x00000000000f7802 */ /* 0x000fe20000000f00 */
[----:B------:R-:W-:Y:S02]  /*7e50*/  HFMA2 R12, -RZ, RZ, 0, 5.9604644775390625e-08 ;  /* 0x00000001ff0c7431 */ /* 0x000fe400000001ff */
[----:B------:R-:W-:Y:S02]  /*7e60*/  IMAD.MOV.U32 R8, RZ, RZ, 0x192 ;  /* 0x00000192ff087424 */ /* 0x000fe400078e00ff */
[----:B------:R-:W-:Y:S01]  /*7e70*/  IMAD.MOV.U32 R13, RZ, RZ, RZ ;  /* 0x000000ffff0d7224 */ /* 0x000fe200078e00ff */
[----:B------:R-:W3:Y:S01]  /*7e80*/  LDCU.64 UR6, c[0x4][0x78] ;  /* 0x01000f00ff0677ac */ /* 0x000ee20008000a00 */
[----:B------:R-:W1:Y:S01]  /*7e90*/  LDC.64 R14, c[0x4][R15] ;  /* 0x010000000f0e7b82 */ /* 0x000e620000000a00 */
[----:B------:R-:W5:Y:S01]  /*7ea0*/  LDCU.64 UR4, c[0x4][0x10] ;  /* 0x01000200ff0477ac */ /* 0x000f620008000a00 */
[----:B--2---:R-:W-:Y:S01]  /*7eb0*/  MOV R5, UR9 ;  /* 0x0000000900057c02 */ /* 0x004fe20008000f00 */
[----:B------:R-:W-:Y:S01]  /*7ec0*/  IMAD.U32 R4, RZ, RZ, UR8 ;  /* 0x00000008ff047e24 */ /* 0x000fe2000f8e00ff */
[----:B---3--:R-:W-:Y:S01]  /*7ed0*/  MOV R7, UR7 ;  /* 0x0000000700077c02 */ /* 0x008fe20008000f00 */
[----:B------:R-:W-:Y:S01]  /*7ee0*/  IMAD.U32 R6, RZ, RZ, UR6 ;  /* 0x00000006ff067e24 */ /* 0x000fe2000f8e00ff */
[----:B-----5:R-:W-:Y:S01]  /*7ef0*/  MOV R11, UR5 ;  /* 0x00000005000b7c02 */ /* 0x020fe20008000f00 */
[----:B------:R-:W-:Y:S02]  /*7f00*/  IMAD.U32 R10, RZ, RZ, UR4 ;  /* 0x00000004ff0a7e24 */ /* 0x000fe4000f8e00ff */
[----:B------:R-:W-:Y:S07]  /*7f10*/  LEPC R20, `(.L_x_144) ;  /* 0x000000001014794e */ /* 0x000fee0000000000 */
[----:B-1--4-:R-:W-:Y:S05]  /*7f20*/  CALL.ABS.NOINC R14 ;  /* 0x000000000e007343 */ /* 0x012fea0003c00000 */
.L_x_144:
[----:B------:R-:W-:Y:S01]  /*7f30*/  ISETP.NE.AND P0, PT, R113, RZ, PT ;  /* 0x000000ff7100720c */ /* 0x000fe20003f05270 */
[----:B------:R-:W-:Y:S05]  /*7f40*/  WARPSYNC.ALL ;  /* 0x0000000000007948 */ /* 0x000fea0003800000 */
[----:B------:R-:W-:Y:S01]  /*7f50*/  R2UR UR4, R73 ;  /* 0x00000000490472ca */ /* 0x000fe200000e0000 */
[----:B------:R-:W-:Y:S01]  /*7f60*/  BSSY.RECONVERGENT B0, `(.L_x_145) ;  /* 0x000009f000007945 */ /* 0x000fe20003800200 */
[-C--:B------:R-:W-:Y:S02]  /*7f70*/  F2FP.F16.E4M3.UNPACK_B R5, R76.reuse ;  /* 0x0000004cff05723e */ /* 0x080fe400020006ff */
[----:B------:R-:W-:Y:S02]  /*7f80*/  F2FP.F16.E4M3.UNPACK_B R4, R77 ;  /* 0x0000004dff04723e */ /* 0x000fe400020006ff */
[----:B------:R-:W-:Y:S01]  /*7f90*/  F2FP.F16.E4M3.UNPACK_B R76, R76.H1 ;  /* 0x0000004cff4c723e */ /* 0x000fe200030006ff */
[--C-:B------:R-:W-:Y:S01]  /*7fa0*/  HADD2.F32 R47, -RZ, R5.reuse.H0_H0 ;  /* 0x20000005ff2f7230 */ /* 0x100fe20000004100 */
[----:B----4-:R-:W-:Y:S01]  /*7fb0*/  F2FP.F16.E4M3.UNPACK_B R0, R83 ;  /* 0x00000053ff00723e */ /* 0x010fe200020006ff */
[----:B------:R-:W-:Y:S01]  /*7fc0*/  HADD2.F32 R48, -RZ, R5.H1_H1 ;  /* 0x30000005ff307230 */ /* 0x000fe20000004100 */
[----:B------:R-:W-:Y:S01]  /*7fd0*/  F2FP.F16.E4M3.UNPACK_B R3, R82 ;  /* 0x00000052ff03723e */ /* 0x000fe200020006ff */
[--C-:B------:R-:W-:Y:S01]  /*7fe0*/  HADD2.F32 R51, -RZ, R4.reuse.H0_H0 ;  /* 0x20000004ff337230 */ /* 0x100fe20000004100 */
[----:B------:R-:W-:Y:S01]  /*7ff0*/  F2FP.F16.E4M3.UNPACK_B R77, R77.H1 ;  /* 0x0000004dff4d723e */ /* 0x000fe200030006ff */
[----:B-1----:R-:W-:Y:S01]  /*8000*/  HADD2.F32 R52, -RZ, R4.H1_H1 ;  /* 0x30000004ff347230 */ /* 0x002fe20000004100 */
[----:B------:R-:W-:Y:S01]  /*8010*/  F2FP.F16.E4M3.UNPACK_B R56, R78 ;  /* 0x0000004eff38723e */ /* 0x000fe200020006ff */
[----:B------:R-:W1:Y:S01]  /*8020*/  LDTM.x32 R4, tmem[UR4+0x20] ;  /* 0x00002004000479ee */ /* 0x000e6200082c0000 */
[----:B------:R-:W-:Y:S01]  /*8030*/  NOP ;  /* 0x0000000000007918 */ /* 0x000fe20000000000 */
[----:B------:R-:W-:Y:S01]  /*8040*/  IADD3 R115, PT, PT, R115, 0x210, RZ ;  /* 0x0000021073737810 */ /* 0x000fe20007ffe0ff */
[----:B------:R-:W-:Y:S01]  /*8050*/  HADD2.F32 R75, -RZ, R0.H0_H0 ;  /* 0x20000000ff4b7230 */ /* 0x000fe20000004100 */
[----:B------:R-:W-:Y:S01]  /*8060*/  F2FP.F16.E4M3.UNPACK_B R60, R79 ;  /* 0x0000004fff3c723e */ /* 0x000fe200020006ff */
[--C-:B------:R-:W-:Y:S01]  /*8070*/  HADD2.F32 R71, -RZ, R3.reuse.H0_H0 ;  /* 0x20000003ff477230 */ /* 0x100fe20000004100 */
[----:B------:R-:W-:Y:S01]  /*8080*/  LOP3.LUT R115, R115, 0xfefffff8, RZ, 0xc0, !PT ;  /* 0xfefffff873737812 */ /* 0x000fe200078ec0ff */
[----:B------:R-:W-:Y:S01]  /*8090*/  HADD2.F32 R72, -RZ, R3.H1_H1 ;  /* 0x30000003ff487230 */ /* 0x000fe20000004100 */
[-C--:B------:R-:W-:Y:S01]  /*80a0*/  F2FP.F16.E4M3.UNPACK_B R64, R80.reuse ;  /* 0x00000050ff40723e */ /* 0x080fe200020006ff */
[--C-:B------:R-:W-:Y:S01]  /*80b0*/  HADD2.F32 R55, -RZ, R56.reuse.H0_H0 ;  /* 0x20000038ff377230 */ /* 0x100fe20000004100 */
[----:B-1----:R1:W-:Y:S01]  /*80c0*/  SYNCS.ARRIVE.TRANS64.RED.A1T0 RZ, [R115+URZ], RZ ;  /* 0x000000ff73ff79a7 */ /* 0x0023e200081004ff */
[----:B------:R-:W-:Y:S01]  /*80d0*/  HADD2.F32 R56, -RZ, R56.H1_H1 ;  /* 0x30000038ff387230 */ /* 0x000fe20000004100 */
[----:B------:R-:W-:Y:S01]  /*80e0*/  F2FP.F16.E4M3.UNPACK_B R80, R80.H1 ;  /* 0x00000050ff50723e */ /* 0x000fe200030006ff */
[--C-:B------:R-:W-:Y:S01]  /*80f0*/  HADD2.F32 R59, -RZ, R60.reuse.H0_H0 ;  /* 0x2000003cff3b7230 */ /* 0x100fe20000004100 */
[----:B------:R-:W-:Y:S01]  /*8100*/  F2FP.F16.E4M3.UNPACK_B R68, R81 ;  /* 0x00000051ff44723e */ /* 0x000fe200020006ff */
[----:B------:R-:W-:Y:S01]  /*8110*/  HADD2.F32 R60, -RZ, R60.H1_H1 ;  /* 0x3000003cff3c7230 */ /* 0x000fe20000004100 */
[----:B------:R-:W-:Y:S01]  /*8120*/  F2FP.F16.E4M3.UNPACK_B R78, R78.H1 ;  /* 0x0000004eff4e723e */ /* 0x000fe200030006ff */
[--C-:B------:R-:W-:Y:S01]  /*8130*/  HADD2.F32 R63, -RZ, R64.reuse.H0_H0 ;  /* 0x20000040ff3f7230 */ /* 0x100fe20000004100 */
[----:B------:R-:W-:Y:S01]  /*8140*/  F2FP.F16.E4M3.UNPACK_B R79, R79.H1 ;  /* 0x0000004fff4f723e */ /* 0x000fe200030006ff */
[----:B------:R-:W-:Y:S01]  /*8150*/  HADD2.F32 R64, -RZ, R64.H1_H1 ;  /* 0x30000040ff407230 */ /* 0x000fe20000004100 */
[----:B------:R-:W-:Y:S01]  /*8160*/  F2FP.F16.E4M3.UNPACK_B R81, R81.H1 ;  /* 0x00000051ff51723e */ /* 0x000fe200030006ff */
[----:B------:R-:W-:Y:S01]  /*8170*/  HADD2.F32 R66, -RZ, R80.H1_H1 ;  /* 0x30000050ff427230 */ /* 0x000fe20000004100 */
[----:B------:R-:W-:Y:S01]  /*8180*/  F2FP.F16.E4M3.UNPACK_B R82, R82.H1 ;  /* 0x00000052ff52723e */ /* 0x000fe200030006ff */
[--C-:B------:R-:W-:Y:S02]  /*8190*/  HADD2.F32 R67, -RZ, R68.reuse.H0_H0 ;  /* 0x20000044ff437230 */ /* 0x100fe40000004100 */
[C-C-:B------:R-:W-:Y:S01]  /*81a0*/  FFMA R4, R45.reuse, R4, R2.reuse ;  /* 0x000000042d047223 */ /* 0x140fe20000000002 */
        /* <DEDUP_REMOVED lines=34> */
[C-C-:B------:R-:W-:Y:S01]  /*83d0*/  FFMA R34, R45.reuse, R34, R2.reuse ;  /* 0x000000222d227223 */ /* 0x140fe20000000002 */
[----:B------:R-:W-:Y:S01]  /*83e0*/  IADD3 R84, PT, PT, R84, 0x1, RZ ;  /* 0x0000000154547810 */ /* 0x000fe20007ffe0ff */
[----:B------:R-:W-:Y:S01]  /*83f0*/  FFMA R2, R45, R35, R2 ;  /* 0x000000232d027223 */ /* 0x000fe20000000002 */
[C---:B------:R-:W-:Y:S01]  /*8400*/  FFMA R4, R46.reuse, R47, R4 ;  /* 0x0000002f2e047223 */ /* 0x040fe20000000004 */
[C---:B------:R-:W-:Y:S01]  /*8410*/  FFMA R5, R46.reuse, R48, R5 ;  /* 0x000000302e057223 */ /* 0x040fe20000000005 */
[--C-:B------:R-:W-:Y:S02]  /*8420*/  HADD2.F32 R53, -RZ, R77.reuse.H0_H0 ;  /* 0x2000004dff357230 */ /* 0x100fe40000004100 */
[C---:B------:R-:W-:Y:S01]  /*8430*/  FFMA R6, R46.reuse, R49, R6 ;  /* 0x000000312e067223 */ /* 0x040fe20000000006 */
[----:B------:R-:W-:Y:S02]  /*8440*/  HADD2.F32 R54, -RZ, R77.H1_H1 ;  /* 0x3000004dff367230 */ /* 0x000fe40000004100 */
[C---:B------:R-:W-:Y:S01]  /*8450*/  FFMA R7, R46.reuse, R50, R7 ;  /* 0x000000322e077223 */ /* 0x040fe20000000007 */
[C---:B------:R-:W-:Y:S01]  /*8460*/  FFMA R8, R46.reuse, R51, R8 ;  /* 0x000000332e087223 */ /* 0x040fe20000000008 */
[C---:B------:R-:W-:Y:S01]  /*8470*/  FFMA R9, R46.reuse, R52, R9 ;  /* 0x000000342e097223 */ /* 0x040fe20000000009 */
[--C-:B------:R-:W-:Y:S02]  /*8480*/  HADD2.F32 R57, -RZ, R78.reuse.H0_H0 ;  /* 0x2000004eff397230 */ /* 0x100fe40000004100 */
[C---:B------:R-:W-:Y:S01]  /*8490*/  FFMA R10, R46.reuse, R53, R10 ;  /* 0x000000352e0a7223 */ /* 0x040fe2000000000a */
[----:B------:R-:W-:Y:S01]  /*84a0*/  F2FP.SATFINITE.RELU.E4M3.F32.PACK_AB_MERGE_C R6, R7, R6, RZ ;  /* 0x000000060706723e */ /* 0x000fe200048078ff */
[----:B------:R-:W-:Y:S02]  /*84b0*/  HADD2.F32 R58, -RZ, R78.H1_H1 ;  /* 0x3000004eff3a7230 */ /* 0x000fe40000004100 */
[C---:B------:R-:W-:Y:S01]  /*84c0*/  FFMA R11, R46.reuse, R54, R11 ;  /* 0x000000362e0b7223 */ /* 0x040fe2000000000b */
[C---:B------:R-:W-:Y:S01]  /*84d0*/  FFMA R12, R46.reuse, R55, R12 ;  /* 0x000000372e0c7223 */ /* 0x040fe2000000000c */
[----:B------:R-:W-:Y:S01]  /*84e0*/  F2FP.SATFINITE.RELU.E4M3.F32.PACK_AB_MERGE_C R4, R5, R4, R6 ;  /* 0x000000040504723e */ /* 0x000fe20004807806 */
[C---:B------:R-:W-:Y:S01]  /*84f0*/  FFMA R13, R46.reuse, R56, R13 ;  /* 0x000000382e0d7223 */ /* 0x040fe2000000000d */
[--C-:B------:R-:W-:Y:S02]  /*8500*/  HADD2.F32 R61, -RZ, R79.reuse.H0_H0 ;  /* 0x2000004fff3d7230 */ /* 0x100fe40000004100 */
[C---:B------:R-:W-:Y:S01]  /*8510*/  FFMA R14, R46.reuse, R57, R14 ;  /* 0x000000392e0e7223 */ /* 0x040fe2000000000e */
[----:B------:R-:W-:Y:S02]  /*8520*/  HADD2.F32 R62, -RZ, R79.H1_H1 ;  /* 0x3000004fff3e7230 */ /* 0x000fe40000004100 */
[C---:B------:R-:W-:Y:S01]  /*8530*/  FFMA R15, R46.reuse, R58, R15 ;  /* 0x0000003a2e0f7223 */ /* 0x040fe2000000000f */
[C---:B------:R-:W-:Y:S01]  /*8540*/  FFMA R16, R46.reuse, R59, R16 ;  /* 0x0000003b2e107223 */ /* 0x040fe20000000010 */
[C---:B------:R-:W-:Y:S01]  /*8550*/  FFMA R17, R46.reuse, R60, R17 ;  /* 0x0000003c2e117223 */ /* 0x040fe20000000011 */
[----:B------:R-:W-:Y:S02]  /*8560*/  HADD2.F32 R65, -RZ, R80.H0_H0 ;  /* 0x20000050ff417230 */ /* 0x000fe40000004100 */
        /* <DEDUP_REMOVED lines=20> */
[----:B------:R-:W-:Y:S01]  /*86b0*/  F2FP.SATFINITE.RELU.E4M3.F32.PACK_AB_MERGE_C R10, R11, R10, RZ ;  /* 0x0000000a0b0a723e */ /* 0x000fe200048078ff */
[C---:B------:R-:W-:Y:S01]  /*86c0*/  FFMA R28, R46.reuse, R75, R28 ;  /* 0x0000004b2e1c7223 */ /* 0x040fe2000000001c */
[----:B------:R-:W-:Y:S01]  /*86d0*/  F2FP.SATFINITE.RELU.E4M3.F32.PACK_AB_MERGE_C R14, R15, R14, RZ ;  /* 0x0000000e0f0e723e */ /* 0x000fe200048078ff */
[C---:B------:R-:W-:Y:S01]  /*86e0*/  FFMA R29, R46.reuse, R76, R29 ;  /* 0x0000004c2e1d7223 */ /* 0x040fe2000000001d */
[----:B------:R-:W-:Y:S01]  /*86f0*/  F2FP.SATFINITE.RELU.E4M3.F32.PACK_AB_MERGE_C R7, R19, R18, RZ ;  /* 0x000000121307723e */ /* 0x000fe200048078ff */
[C---:B------:R-:W-:Y:S01]  /*8700*/  FFMA R34, R46.reuse, R32, R34 ;  /* 0x000000202e227223 */ /* 0x040fe20000000022 */
[----:B------:R-:W-:Y:S01]  /*8710*/  F2FP.SATFINITE.RELU.E4M3.F32.PACK_AB_MERGE_C R22, R23, R22, RZ ;  /* 0x000000161716723e */ /* 0x000fe200048078ff */
[----:B------:R-:W-:Y:S01]  /*8720*/  FFMA R2, R46, R33, R2 ;  /* 0x000000212e027223 */ /* 0x000fe20000000002 */
[----:B------:R-:W-:Y:S02]  /*8730*/  F2FP.SATFINITE.RELU.E4M3.F32.PACK_AB_MERGE_C R5, R9, R8, R10 ;  /* 0x000000080905723e */ /* 0x000fe4000480780a */
[----:B------:R-:W-:Y:S02]  /*8740*/  F2FP.SATFINITE.RELU.E4M3.F32.PACK_AB_MERGE_C R6, R13, R12, R14 ;  /* 0x0000000c0d06723e */ /* 0x000fe4000480780e */
[----:B------:R-:W-:Y:S02]  /*8750*/  F2FP.SATFINITE.RELU.E4M3.F32.PACK_AB_MERGE_C R7, R17, R16, R7 ;  /* 0x000000101107723e */ /* 0x000fe40004807807 */
[----:B------:R-:W-:Y:S02]  /*8760*/  F2FP.SATFINITE.RELU.E4M3.F32.PACK_AB_MERGE_C R20, R21, R20, R22 ;  /* 0x000000141514723e */ /* 0x000fe40004807816 */
[----:B------:R-:W-:Y:S01]  /*8770*/  F2FP.SATFINITE.RELU.E4M3.F32.PACK_AB_MERGE_C R21, R27, R26, RZ ;  /* 0x0000001a1b15723e */ /* 0x000fe200048078ff */
[----:B------:R1:W-:Y:S01]  /*8780*/  STS.128 [R102+UR49+0x3300], R4 ;  /* 0x0033000466007988 */ /* 0x0003e20008000c31 */
[----:B------:R-:W-:Y:S02]  /*8790*/  F2FP.SATFINITE.RELU.E4M3.F32.PACK_AB_MERGE_C R22, R31, R30, RZ ;  /* 0x0000001e1f16723e */ /* 0x000fe400048078ff */
[----:B------:R-:W-:Y:S02]  /*87a0*/  F2FP.SATFINITE.RELU.E4M3.F32.PACK_AB_MERGE_C R2, R2, R34, RZ ;  /* 0x000000220202723e */ /* 0x000fe400048078ff */
[----:B------:R-:W-:Y:S02]  /*87b0*/  F2FP.SATFINITE.RELU.E4M3.F32.PACK_AB_MERGE_C R21, R3, R0, R21 ;  /* 0x000000000315723e */ /* 0x000fe40004807815 */
[----:B------:R-:W-:Y:S02]  /*87c0*/  F2FP.SATFINITE.RELU.E4M3.F32.PACK_AB_MERGE_C R22, R25, R24, R22 ;  /* 0x000000181916723e */ /* 0x000fe40004807816 */
[----:B------:R-:W-:Y:S05]  /*87d0*/  F2FP.SATFINITE.RELU.E4M3.F32.PACK_AB_MERGE_C R23, R29, R28, R2 ;  /* 0x0000001c1d17723e */ /* 0x000fea0004807802 */
        /* <DEDUP_REMOVED lines=9> */
[----:B------:R-:W-:Y:S02]  /*8870*/  UIADD3 UR12, UP0, UPT, UR52, 0x680, URZ ;  /* 0x00000680340c7890 */ /* 0x000fe4000ff1e0ff */
[----:B------:R-:W-:Y:S02]  /*8880*/  UIADD3 UR9, UPT, UPT, UR41, 0x20, URZ ;  /* 0x0000002029097890 */ /* 0x000fe4000fffe0ff */
[----:B------:R-:W-:Y:S02]  /*8890*/  UIADD3 UR8, UPT, UPT, UR49, 0x3300, URZ ;  /* 0x0000330031087890 */ /* 0x000fe4000fffe0ff */
[----:B------:R-:W-:Y:S01]  /*88a0*/  UIADD3.X UR13, UPT, UPT, URZ, UR53, URZ, UP0, !UPT ;  /* 0x00000035ff0d7290 */ /* 0x000fe200087fe4ff */
[----:B------:R-:W-:Y:S01]  /*88b0*/  UMOV UR10, UR42 ;  /* 0x0000002a000a7c82 */ /* 0x000fe20008000000 */
[----:B------:R-:W-:Y:S01]  /*88c0*/  UMOV UR11, UR36 ;  /* 0x00000024000b7c82 */ /* 0x000fe20008000000 */
[----:B------:R-:W-:Y:S02]  /*88d0*/  UIADD3 UR5, UPT, UPT, UR41, 0x60, URZ ;  /* 0x0000006029057890 */ /* 0x000fe4000fffe0ff */
[----:B------:R-:W-:Y:S01]  /*88e0*/  UIADD3 UR4, UPT, UPT, UR49, 0x3b00, URZ ;  /* 0x00003b0031047890 */ /* 0x000fe2000fffe0ff */
[----:B------:R-:W-:Y:S03]  /*88f0*/  UMOV UR6, UR42 ;  /* 0x0000002a00067c82 */ /* 0x000fe60008000000 */
[----:B------:R2:W-:Y:S01]  /*8900*/  UTMASTG.3D [UR8], [UR12] ;  /* 0x000000080c0073b5 */ /* 0x0005e20008010000 */
[----:B------:R-:W-:Y:S04]  /*8910*/  UMOV UR7, UR36 ;  /* 0x0000002400077c82 */ /* 0x000fe80008000000 */
[----:B------:R2:W-:Y:S01]  /*8920*/  UTMASTG.3D [UR4], [UR12] ;  /* 0x000000040c0073b5 */ /* 0x0005e20008010000 */
[----:B------:R0:W-:Y:S01]  /*8930*/  UTMACMDFLUSH ;  /* 0x00000000000079b7 */ /* 0x0001e20000000000 */
[----:B--2---:R-:W-:Y:S04]  /*8940*/  DEPBAR.LE SB0, 0x1 ;  /* 0x000080400000791a */ /* 0x004fe80000000000 */
.L_x_146:
[----:B------:R-:W-:Y:S05]  /*8950*/  BSYNC.RECONVERGENT B0 ;  /* 0x0000000000007941 */ /* 0x000fea0003800200 */
.L_x_145:
[----:B------:R-:W-:Y:S01]  /*8960*/  BAR.SYNC.DEFER_BLOCKING 0x1, 0x80 ;  /* 0x0042000000007b1d */ /* 0x000fe20000010000 */
[----:B------:R-:W-:Y:S01]  /*8970*/  ISETP.NE.AND P2, PT, R114, RZ, PT ;  /* 0x000000ff7200720c */ /* 0x000fe20003f45270 */
[----:B------:R-:W-:Y:S01]  /*8980*/  IMAD.IADD R15, R43, 0x1, R96 ;  /* 0x000000012b0f7824 */ /* 0x000fe200078e0260 */
[----:B------:R-:W-:Y:S01]  /*8990*/  ISETP.NE.AND P0, PT, R116, 0x2, PT ;  /* 0x000000027400780c */ /* 0x000fe20003f05270 */
[----:B------:R-:W-:Y:S01]  /*89a0*/  IMAD.IADD R14, R44, 0x1, R97 ;  /* 0x000000012c0e7824 */ /* 0x000fe200078e0261 */
[----:B------:R-:W-:Y:S02]  /*89b0*/  ISETP.NE.AND P1, PT, R84, 0x4, PT ;  /* 0x000000045400780c */ /* 0x000fe40003f25270 */
[----:B------:R-:W-:Y:S02]  /*89c0*/  SEL R2, RZ, 0x1, P0 ;  /* 0x00000001ff027807 */ /* 0x000fe40000000000 */
[----:B------:R-:W-:Y:S02]  /*89d0*/  SEL R0, RZ, 0x1, P1 ;  /* 0x00000001ff007807 */ /* 0x000fe40000800000 */
[----:B------:R-:W-:Y:S02]  /*89e0*/  LOP3.LUT R108, R108, R2, RZ, 0x3c, !PT ;  /* 0x000000026c6c7212 */ /* 0x000fe400078e3cff */
[----:B------:R-:W-:Y:S02]  /*89f0*/  LOP3.LUT R109, R109, R0, RZ, 0x3c, !PT ;  /* 0x000000006d6d7212 */ /* 0x000fe400078e3cff */
[----:B------:R-:W-:Y:S02]  /*8a00*/  @P2 R2UR UR36, R105 ;  /* 0x00000000692422ca */ /* 0x000fe400000e0000 */
[----:B------:R-:W-:Y:S02]  /*8a10*/  SEL R116, R116, RZ, P0 ;  /* 0x000000ff74747207 */ /* 0x000fe40000000000 */
[----:B------:R-:W-:Y:S01]  /*8a20*/  SEL R84, R84, RZ, P1 ;  /* 0x000000ff54547207 */ /* 0x000fe20000800000 */
[----:B------:R-:W-:Y:S10]  /*8a30*/  @P2 BRA `(.L_x_147) ;  /* 0xffffffd4005c2947 */ /* 0x000ff4000383ffff */
[----:B------:R-:W-:Y:S05]  /*8a40*/  EXIT ;  /* 0x000000000000794d */ /* 0x000fea0003800000 */
.L_x_25:
[----:B--2---:R2:W4:Y:S02]  /*8a50*/  SYNCS.PHASECHK.TRANS64.TRYWAIT P0, [R2+URZ+0x240], R3 ;  /* 0x00024003020075a7 */ /* 0x00452400080011ff */
[----:B----4-:R-:W-:Y:S05]  /*8a60*/  @!P0 NANOSLEEP.SYNCS 0x989680 ;  /* 0x009896800000895d */ /* 0x010fea0003900000 */
[----:B------:R-:W4:Y:S02]  /*8a70*/  @!P0 SYNCS.PHASECHK.TRANS64 P0, [R2+URZ+0x240], R3 ;  /* 0x00024003020085a7 */ /* 0x000f2400080010ff */
[----:B----4-:R-:W-:Y:S05]  /*8a80*/  @!P0 BRA `(.L_x_25) ;  /* 0xfffffffc00f08947 */ /* 0x010fea000383ffff */
[----:B------:R-:W-:Y:S05]  /*8a90*/  BRA `(.L_x_148) ;  /* 0xffffff8c00f07947 */ /* 0x000fea000383ffff */
.L_x_28:
[----:B------:R-:W-:-:S07]  /*8aa0*/  MOV R2, UR33 ;  /* 0x0000002100027c02 */ /* 0x000fce0008000f00 */
.L_x_149:
[----:B-1----:R1:W2:Y:S02]  /*8ab0*/  SYNCS.PHASECHK.TRANS64.TRYWAIT P0, [R2+URZ+0xd0], R4 ;  /* 0x0000d004020075a7 */ /* 0x0022a400080011ff */
[----:B--2---:R-:W-:Y:S05]  /*8ac0*/  @!P0 NANOSLEEP.SYNCS 0x989680 ;  /* 0x009896800000895d */ /* 0x004fea0003900000 */
[----:B------:R-:W2:Y:S02]  /*8ad0*/  @!P0 SYNCS.PHASECHK.TRANS64 P0, [R2+URZ+0xd0], R4 ;  /* 0x0000d004020085a7 */ /* 0x000ea400080010ff */
[----:B--2---:R-:W-:Y:S05]  /*8ae0*/  @!P0 BRA `(.L_x_149) ;  /* 0xfffffffc00f08947 */ /* 0x004fea000383ffff */
[----:B------:R-:W-:Y:S05]  /*8af0*/  BRA `(.L_x_27) ;  /* 0xffffff9000547947 */ /* 0x000fea000383ffff */
.L_x_35:
[----:B-1----:R-:W-:-:S07]  /*8b00*/  MOV R2, UR17 ;  /* 0x0000001100027c02 */ /* 0x002fce0008000f00 */
.L_x_150:
[----:B-1----:R1:W2:Y:S02]  /*8b10*/  SYNCS.PHASECHK.TRANS64.TRYWAIT P0, [R2+URZ+0xd0], R4 ;  /* 0x0000d004020075a7 */ /* 0x0022a400080011ff */
[----:B--2---:R-:W-:Y:S05]  /*8b20*/  @!P0 NANOSLEEP.SYNCS 0x989680 ;  /* 0x009896800000895d */ /* 0x004fea0003900000 */
[----:B------:R-:W2:Y:S02]  /*8b30*/  @!P0 SYNCS.PHASECHK.TRANS64 P0, [R2+URZ+0xd0], R4 ;  /* 0x0000d004020085a7 */ /* 0x000ea400080010ff */
[----:B--2---:R-:W-:Y:S05]  /*8b40*/  @!P0 BRA `(.L_x_150) ;  /* 0xfffffffc00f08947 */ /* 0x004fea000383ffff */
[----:B------:R-:W-:Y:S05]  /*8b50*/  BRA `(.L_x_34) ;  /* 0xffffff9400107947 */ /* 0x000fea000383ffff */
.L_x_40:
[----:B-1----:R1:W2:Y:S02]  /*8b60*/  SYNCS.PHASECHK.TRANS64.TRYWAIT P0, [R2+URZ+0x1d0], R3 ;  /* 0x0001d003020075a7 */ /* 0x0022a400080011ff */
[----:B--2---:R-:W-:Y:S05]  /*8b70*/  @!P0 NANOSLEEP.SYNCS 0x989680 ;  /* 0x009896800000895d */ /* 0x004fea0003900000 */
[----:B------:R-:W2:Y:S02]  /*8b80*/  @!P0 SYNCS.PHASECHK.TRANS64 P0, [R2+URZ+0x1d0], R3 ;  /* 0x0001d003020085a7 */ /* 0x000ea400080010ff */
[----:B--2---:R-:W-:Y:S05]  /*8b90*/  @!P0 BRA `(.L_x_40) ;  /* 0xfffffffc00f08947 */ /* 0x004fea000383ffff */
[----:B------:R-:W-:Y:S05]  /*8ba0*/  BRA `(.L_x_151) ;  /* 0xffffff9400b07947 */ /* 0x000fea000383ffff */
.L_x_44:
[----:B---3--:R-:W-:-:S07]  /*8bb0*/  MOV R0, UR5 ;  /* 0x0000000500007c02 */ /* 0x008fce0008000f00 */
.L_x_152:
[----:B-1----:R1:W2:Y:S02]  /*8bc0*/  SYNCS.PHASECHK.TRANS64.TRYWAIT P0, [R0+URZ], R2 ;  /* 0x00000002000075a7 */ /* 0x0022a400080011ff */
[----:B--2---:R-:W-:Y:S05]  /*8bd0*/  @!P0 NANOSLEEP.SYNCS 0x989680 ;  /* 0x009896800000895d */ /* 0x004fea0003900000 */
[----:B------:R-:W2:Y:S02]  /*8be0*/  @!P0 SYNCS.PHASECHK.TRANS64 P0, [R0+URZ], R2 ;  /* 0x00000002000085a7 */ /* 0x000ea400080010ff */
[----:B--2---:R-:W-:Y:S05]  /*8bf0*/  @!P0 BRA `(.L_x_152) ;  /* 0xfffffffc00f08947 */ /* 0x004fea000383ffff */
[----:B------:R-:W-:Y:S05]  /*8c00*/  BRA `(.L_x_153) ;  /* 0xffffff9c00207947 */ /* 0x000fea000383ffff */
.L_x_45:
[----:B---3--:R-:W-:-:S07]  /*8c10*/  MOV R0, UR5 ;  /* 0x0000000500007c02 */ /* 0x008fce0008000f00 */
.L_x_154:
[----:B-1----:R1:W2:Y:S02]  /*8c20*/  SYNCS.PHASECHK.TRANS64.TRYWAIT P0, [R0+URZ], R3 ;  /* 0x00000003000075a7 */ /* 0x0022a400080011ff */
[----:B--2---:R-:W-:Y:S05]  /*8c30*/  @!P0 NANOSLEEP.SYNCS 0x989680 ;  /* 0x009896800000895d */ /* 0x004fea0003900000 */
[----:B------:R-:W2:Y:S02]  /*8c40*/  @!P0 SYNCS.PHASECHK.TRANS64 P0, [R0+URZ], R3 ;  /* 0x00000003000085a7 */ /* 0x000ea400080010ff */
[----:B--2---:R-:W-:Y:S05]  /*8c50*/  @!P0 BRA `(.L_x_154) ;  /* 0xfffffffc00f08947 */ /* 0x004fea000383ffff */
[----:B------:R-:W-:Y:S05]  /*8c60*/  BRA `(.L_x_155) ;  /* 0xffffff9c002c7947 */ /* 0x000fea000383ffff */
.L_x_46:
[----:B---3--:R-:W-:-:S07]  /*8c70*/  MOV R0, UR5 ;  /* 0x0000000500007c02 */ /* 0x008fce0008000f00 */
.L_x_156:
[----:B-1----:R1:W2:Y:S02]  /*8c80*/  SYNCS.PHASECHK.TRANS64.TRYWAIT P0, [R0+URZ], R3 ;  /* 0x00000003000075a7 */ /* 0x0022a400080011ff */
[----:B--2---:R-:W-:Y:S05]  /*8c90*/  @!P0 NANOSLEEP.SYNCS 0x989680 ;  /* 0x009896800000895d */ /* 0x004fea0003900000 */
[----:B------:R-:W2:Y:S02]  /*8ca0*/  @!P0 SYNCS.PHASECHK.TRANS64 P0, [R0+URZ], R3 ;  /* 0x00000003000085a7 */ /* 0x000ea400080010ff */
[----:B--2---:R-:W-:Y:S05]  /*8cb0*/  @!P0 BRA `(.L_x_156) ;  /* 0xfffffffc00f08947 */ /* 0x004fea000383ffff */
[----:B------:R-:W-:Y:S05]  /*8cc0*/  BRA `(.L_x_157) ;  /* 0xffffff9c00387947 */ /* 0x000fea000383ffff */
.L_x_47:
[----:B---3--:R-:W-:-:S07]  /*8cd0*/  MOV R0, UR5 ;  /* 0x0000000500007c02 */ /* 0x008fce0008000f00 */
.L_x_158:
[----:B-1----:R1:W2:Y:S02]  /*8ce0*/  SYNCS.PHASECHK.TRANS64.TRYWAIT P0, [R0+URZ], R3 ;  /* 0x00000003000075a7 */ /* 0x0022a400080011ff */
[----:B--2---:R-:W-:Y:S05]  /*8cf0*/  @!P0 NANOSLEEP.SYNCS 0x989680 ;  /* 0x009896800000895d */ /* 0x004fea0003900000 */
[----:B------:R-:W2:Y:S02]  /*8d00*/  @!P0 SYNCS.PHASECHK.TRANS64 P0, [R0+URZ], R3 ;  /* 0x00000003000085a7 */ /* 0x000ea400080010ff */
[----:B--2---:R-:W-:Y:S05]  /*8d10*/  @!P0 BRA `(.L_x_158) ;  /* 0xfffffffc00f08947 */ /* 0x004fea000383ffff */
[----:B------:R-:W-:Y:S05]  /*8d20*/  BRA `(.L_x_159) ;  /* 0xffffff9c00447947 */ /* 0x000fea000383ffff */
.L_x_48:
[----:B---3--:R-:W-:-:S07]  /*8d30*/  MOV R0, UR5 ;  /* 0x0000000500007c02 */ /* 0x008fce0008000f00 */
.L_x_160:
[----:B-1----:R1:W2:Y:S02]  /*8d40*/  SYNCS.PHASECHK.TRANS64.TRYWAIT P0, [R0+URZ], R3 ;  /* 0x00000003000075a7 */ /* 0x0022a400080011ff */
[----:B--2---:R-:W-:Y:S05]  /*8d50*/  @!P0 NANOSLEEP.SYNCS 0x989680 ;  /* 0x009896800000895d */ /* 0x004fea0003900000 */
[----:B------:R-:W2:Y:S02]  /*8d60*/  @!P0 SYNCS.PHASECHK.TRANS64 P0, [R0+URZ], R3 ;  /* 0x00000003000085a7 */ /* 0x000ea400080010ff */
[----:B--2---:R-:W-:Y:S05]  /*8d70*/  @!P0 BRA `(.L_x_160) ;  /* 0xfffffffc00f08947 */ /* 0x004fea000383ffff */
[----:B------:R-:W-:Y:S05]  /*8d80*/  BRA `(.L_x_161) ;  /* 0xffffff9c00507947 */ /* 0x000fea000383ffff */
.L_x_49:
[----:B---3--:R-:W-:-:S07]  /*8d90*/  MOV R0, UR5 ;  /* 0x0000000500007c02 */ /* 0x008fce0008000f00 */
.L_x_162:
[----:B-1----:R1:W2:Y:S02]  /*8da0*/  SYNCS.PHASECHK.TRANS64.TRYWAIT P0, [R0+URZ], R3 ;  /* 0x00000003000075a7 */ /* 0x0022a400080011ff */
[----:B--2---:R-:W-:Y:S05]  /*8db0*/  @!P0 NANOSLEEP.SYNCS 0x989680 ;  /* 0x009896800000895d */ /* 0x004fea0003900000 */
[----:B------:R-:W2:Y:S02]  /*8dc0*/  @!P0 SYNCS.PHASECHK.TRANS64 P0, [R0+URZ], R3 ;  /* 0x00000003000085a7 */ /* 0x000ea400080010ff */
[----:B--2---:R-:W-:Y:S05]  /*8dd0*/  @!P0 BRA `(.L_x_162) ;  /* 0xfffffffc00f08947 */ /* 0x004fea000383ffff */
[----:B------:R-:W-:Y:S05]  /*8de0*/  BRA `(.L_x_163) ;  /* 0xffffff9c005c7947 */ /* 0x000fea000383ffff */
.L_x_50:
[----:B---3--:R-:W-:-:S07]  /*8df0*/  MOV R0, UR5 ;  /* 0x0000000500007c02 */ /* 0x008fce0008000f00 */
.L_x_164:
[----:B-1----:R1:W2:Y:S02]  /*8e00*/  SYNCS.PHASECHK.TRANS64.TRYWAIT P0, [R0+URZ], R3 ;  /* 0x00000003000075a7 */ /* 0x0022a400080011ff */
[----:B--2---:R-:W-:Y:S05]  /*8e10*/  @!P0 NANOSLEEP.SYNCS 0x989680 ;  /* 0x009896800000895d */ /* 0x004fea0003900000 */
[----:B------:R-:W2:Y:S02]  /*8e20*/  @!P0 SYNCS.PHASECHK.TRANS64 P0, [R0+URZ], R3 ;  /* 0x00000003000085a7 */ /* 0x000ea400080010ff */
[----:B--2---:R-:W-:Y:S05]  /*8e30*/  @!P0 BRA `(.L_x_164) ;  /* 0xfffffffc00f08947 */ /* 0x004fea000383ffff */
[----:B------:R-:W-:Y:S05]  /*8e40*/  BRA `(.L_x_165) ;  /* 0xffffff9c00687947 */ /* 0x000fea000383ffff */
.L_x_51:
[----:B---3--:R-:W-:-:S07]  /*8e50*/  MOV R0, UR5 ;  /* 0x0000000500007c02 */ /* 0x008fce0008000f00 */
.L_x_166:
[----:B-1----:R1:W2:Y:S02]  /*8e60*/  SYNCS.PHASECHK.TRANS64.TRYWAIT P0, [R0+URZ], R3 ;  /* 0x00000003000075a7 */ /* 0x0022a400080011ff */
[----:B--2---:R-:W-:Y:S05]  /*8e70*/  @!P0 NANOSLEEP.SYNCS 0x989680 ;  /* 0x009896800000895d */ /* 0x004fea0003900000 */
[----:B------:R-:W2:Y:S02]  /*8e80*/  @!P0 SYNCS.PHASECHK.TRANS64 P0, [R0+URZ], R3 ;  /* 0x00000003000085a7 */ /* 0x000ea400080010ff */
[----:B--2---:R-:W-:Y:S05]  /*8e90*/  @!P0 BRA `(.L_x_166) ;  /* 0xfffffffc00f08947 */ /* 0x004fea000383ffff */
[----:B------:R-:W-:Y:S05]  /*8ea0*/  BRA `(.L_x_167) ;  /* 0xffffff9c00747947 */ /* 0x000fea000383ffff */
.L_x_52:
[----:B---3--:R-:W-:-:S07]  /*8eb0*/  MOV R0, UR5 ;  /* 0x0000000500007c02 */ /* 0x008fce0008000f00 */
.L_x_168:
[----:B-1----:R1:W2:Y:S02]  /*8ec0*/  SYNCS.PHASECHK.TRANS64.TRYWAIT P0, [R0+URZ], R3 ;  /* 0x00000003000075a7 */ /* 0x0022a400080011ff */
[----:B--2---:R-:W-:Y:S05]  /*8ed0*/  @!P0 NANOSLEEP.SYNCS 0x989680 ;  /* 0x009896800000895d */ /* 0x004fea0003900000 */
[----:B------:R-:W2:Y:S02]  /*8ee0*/  @!P0 SYNCS.PHASECHK.TRANS64 P0, [R0+URZ], R3 ;  /* 0x00000003000085a7 */ /* 0x000ea400080010ff */
[----:B--2---:R-:W-:Y:S05]  /*8ef0*/  @!P0 BRA `(.L_x_168) ;  /* 0xfffffffc00f08947 */ /* 0x004fea000383ffff */
[----:B------:R-:W-:Y:S05]  /*8f00*/  BRA `(.L_x_169) ;  /* 0xffffff9c00807947 */ /* 0x000fea000383ffff */
.L_x_53:
[----:B---3--:R-:W-:-:S07]  /*8f10*/  MOV R0, UR5 ;  /* 0x0000000500007c02 */ /* 0x008fce0008000f00 */
.L_x_170:
[----:B-1----:R1:W2:Y:S02]  /*8f20*/  SYNCS.PHASECHK.TRANS64.TRYWAIT P0, [R0+URZ], R3 ;  /* 0x00000003000075a7 */ /* 0x0022a400080011ff */
[----:B--2---:R-:W-:Y:S05]  /*8f30*/  @!P0 NANOSLEEP.SYNCS 0x989680 ;  /* 0x009896800000895d */ /* 0x004fea0003900000 */
[----:B------:R-:W2:Y:S02]  /*8f40*/  @!P0 SYNCS.PHASECHK.TRANS64 P0, [R0+URZ], R3 ;  /* 0x00000003000085a7 */ /* 0x000ea400080010ff */
[----:B--2---:R-:W-:Y:S05]  /*8f50*/  @!P0 BRA `(.L_x_170) ;  /* 0xfffffffc00f08947 */ /* 0x004fea000383ffff */
[----:B------:R-:W-:Y:S05]  /*8f60*/  BRA `(.L_x_171) ;  /* 0xffffff9c008c7947 */ /* 0x000fea000383ffff */
.L_x_54:
[----:B---3--:R-:W-:-:S07]  /*8f70*/  MOV R0, UR5 ;  /* 0x0000000500007c02 */ /* 0x008fce0008000f00 */
.L_x_172:
[----:B-1----:R1:W2:Y:S02]  /*8f80*/  SYNCS.PHASECHK.TRANS64.TRYWAIT P0, [R0+URZ], R3 ;  /* 0x00000003000075a7 */ /* 0x0022a400080011ff */
[----:B--2---:R-:W-:Y:S05]  /*8f90*/  @!P0 NANOSLEEP.SYNCS 0x989680 ;  /* 0x009896800000895d */ /* 0x004fea0003900000 */
[----:B------:R-:W2:Y:S02]  /*8fa0*/  @!P0 SYNCS.PHASECHK.TRANS64 P0, [R0+URZ], R3 ;  /* 0x00000003000085a7 */ /* 0x000ea400080010ff */
[----:B--2---:R-:W-:Y:S05]  /*8fb0*/  @!P0 BRA `(.L_x_172) ;  /* 0xfffffffc00f08947 */ /* 0x004fea000383ffff */
[----:B------:R-:W-:Y:S05]  /*8fc0*/  BRA `(.L_x_173) ;  /* 0xffffff9c00987947 */ /* 0x000fea000383ffff */
.L_x_55:
[----:B---3--:R-:W-:-:S07]  /*8fd0*/  MOV R0, UR5 ;  /* 0x0000000500007c02 */ /* 0x008fce0008000f00 */
.L_x_174:
[----:B-1----:R1:W2:Y:S02]  /*8fe0*/  SYNCS.PHASECHK.TRANS64.TRYWAIT P0, [R0+URZ], R3 ;  /* 0x00000003000075a7 */ /* 0x0022a400080011ff */
[----:B--2---:R-:W-:Y:S05]  /*8ff0*/  @!P0 NANOSLEEP.SYNCS 0x989680 ;  /* 0x009896800000895d */ /* 0x004fea0003900000 */
[----:B------:R-:W2:Y:S02]  /*9000*/  @!P0 SYNCS.PHASECHK.TRANS64 P0, [R0+URZ], R3 ;  /* 0x00000003000085a7 */ /* 0x000ea400080010ff */
[----:B--2---:R-:W-:Y:S05]  /*9010*/  @!P0 BRA `(.L_x_174) ;  /* 0xfffffffc00f08947 */ /* 0x004fea000383ffff */
[----:B------:R-:W-:Y:S05]  /*9020*/  BRA `(.L_x_175) ;  /* 0xffffff9c00a47947 */ /* 0x000fea000383ffff */
.L_x_56:
[----:B---3--:R-:W-:-:S07]  /*9030*/  MOV R0, UR5 ;  /* 0x0000000500007c02 */ /* 0x008fce0008000f00 */
.L_x_176:
[----:B-1----:R1:W2:Y:S02]  /*9040*/  SYNCS.PHASECHK.TRANS64.TRYWAIT P0, [R0+URZ], R3 ;  /* 0x00000003000075a7 */ /* 0x0022a400080011ff */
[----:B--2---:R-:W-:Y:S05]  /*9050*/  @!P0 NANOSLEEP.SYNCS 0x989680 ;  /* 0x009896800000895d */ /* 0x004fea0003900000 */
[----:B------:R-:W2:Y:S02]  /*9060*/  @!P0 SYNCS.PHASECHK.TRANS64 P0, [R0+URZ], R3 ;  /* 0x00000003000085a7 */ /* 0x000ea400080010ff */
[----:B--2---:R-:W-:Y:S05]  /*9070*/  @!P0 BRA `(.L_x_176) ;  /* 0xfffffffc00f08947 */ /* 0x004fea000383ffff */
[----:B------:R-:W-:Y:S05]  /*9080*/  BRA `(.L_x_177) ;  /* 0xffffff9c00b07947 */ /* 0x000fea000383ffff */
.L_x_57:
[----:B---3--:R-:W-:-:S07]  /*9090*/  MOV R0, UR5 ;  /* 0x0000000500007c02 */ /* 0x008fce0008000f00 */
.L_x_178:
[----:B-1----:R1:W2:Y:S02]  /*90a0*/  SYNCS.PHASECHK.TRANS64.TRYWAIT P0, [R0+URZ], R3 ;  /* 0x00000003000075a7 */ /* 0x0022a400080011ff */
[----:B--2---:R-:W-:Y:S05]  /*90b0*/  @!P0 NANOSLEEP.SYNCS 0x989680 ;  /* 0x009896800000895d */ /* 0x004fea0003900000 */
[----:B------:R-:W2:Y:S02]  /*90c0*/  @!P0 SYNCS.PHASECHK.TRANS64 P0, [R0+URZ], R3 ;  /* 0x00000003000085a7 */ /* 0x000ea400080010ff */
[----:B--2---:R-:W-:Y:S05]  /*90d0*/  @!P0 BRA `(.L_x_178) ;  /* 0xfffffffc00f08947 */ /* 0x004fea000383ffff */
[----:B------:R-:W-:Y:S05]  /*90e0*/  BRA `(.L_x_179) ;  /* 0xffffff9c00bc7947 */ /* 0x000fea000383ffff */
.L_x_58:
[----:B---3--:R-:W-:-:S07]  /*90f0*/  MOV R0, UR5 ;  /* 0x0000000500007c02 */ /* 0x008fce0008000f00 */
.L_x_180:
[----:B-1----:R1:W2:Y:S02]  /*9100*/  SYNCS.PHASECHK.TRANS64.TRYWAIT P0, [R0+URZ], R3 ;  /* 0x00000003000075a7 */ /* 0x0022a400080011ff */
[----:B--2---:R-:W-:Y:S05]  /*9110*/  @!P0 NANOSLEEP.SYNCS 0x989680 ;  /* 0x009896800000895d */ /* 0x004fea0003900000 */
[----:B------:R-:W2:Y:S02]  /*9120*/  @!P0 SYNCS.PHASECHK.TRANS64 P0, [R0+URZ], R3 ;  /* 0x00000003000085a7 */ /* 0x000ea400080010ff */
[----:B--2---:R-:W-:Y:S05]  /*9130*/  @!P0 BRA `(.L_x_180) ;  /* 0xfffffffc00f08947 */ /* 0x004fea000383ffff */
[----:B------:R-:W-:Y:S05]  /*9140*/  BRA `(.L_x_181) ;  /* 0xffffff9c00c87947 */ /* 0x000fea000383ffff */
.L_x_59:
[----:B---3--:R-:W-:-:S07]  /*9150*/  MOV R0, UR5 ;  /* 0x0000000500007c02 */ /* 0x008fce0008000f00 */
.L_x_182:
[----:B-1----:R1:W2:Y:S02]  /*9160*/  SYNCS.PHASECHK.TRANS64.TRYWAIT P0, [R0+URZ], R3 ;  /* 0x00000003000075a7 */ /* 0x0022a400080011ff */
[----:B--2---:R-:W-:Y:S05]  /*9170*/  @!P0 NANOSLEEP.SYNCS 0x989680 ;  /* 0x009896800000895d */ /* 0x004fea0003900000 */
[----:B------:R-:W2:Y:S02]  /*9180*/  @!P0 SYNCS.PHASECHK.TRANS64 P0, [R0+URZ], R3 ;  /* 0x00000003000085a7 */ /* 0x000ea400080010ff */
[----:B--2---:R-:W-:Y:S05]  /*9190*/  @!P0 BRA `(.L_x_182) ;  /* 0xfffffffc00f08947 */ /* 0x004fea000383ffff */
[----:B------:R-:W-:Y:S05]  /*91a0*/  BRA `(.L_x_183) ;  /* 0xffffff9c00d47947 */ /* 0x000fea000383ffff */
.L_x_60:
[----:B---3--:R-:W-:-:S07]  /*91b0*/  MOV R0, UR5 ;  /* 0x0000000500007c02 */ /* 0x008fce0008000f00 */
.L_x_184:
[----:B-1----:R1:W2:Y:S02]  /*91c0*/  SYNCS.PHASECHK.TRANS64.TRYWAIT P0, [R0+URZ], R3 ;  /* 0x00000003000075a7 */ /* 0x0022a400080011ff */
[----:B--2---:R-:W-:Y:S05]  /*91d0*/  @!P0 NANOSLEEP.SYNCS 0x989680 ;  /* 0x009896800000895d */ /* 0x004fea0003900000 */
[----:B------:R-:W2:Y:S02]  /*91e0*/  @!P0 SYNCS.PHASECHK.TRANS64 P0, [R0+URZ], R3 ;  /* 0x00000003000085a7 */ /* 0x000ea400080010ff */
[----:B--2---:R-:W-:Y:S05]  /*91f0*/  @!P0 BRA `(.L_x_184) ;  /* 0xfffffffc00f08947 */ /* 0x004fea000383ffff */
[----:B------:R-:W-:Y:S05]  /*9200*/  BRA `(.L_x_185) ;  /* 0xffffff9c00e07947 */ /* 0x000fea000383ffff */
.L_x_61:
[----:B---3--:R-:W-:-:S07]  /*9210*/  MOV R0, UR5 ;  /* 0x0000000500007c02 */ /* 0x008fce0008000f00 */
.L_x_186:
[----:B-1----:R1:W2:Y:S02]  /*9220*/  SYNCS.PHASECHK.TRANS64.TRYWAIT P0, [R0+URZ], R3 ;  /* 0x00000003000075a7 */ /* 0x0022a400080011ff */
[----:B--2---:R-:W-:Y:S05]  /*9230*/  @!P0 NANOSLEEP.SYNCS 0x989680 ;  /* 0x009896800000895d */ /* 0x004fea0003900000 */
[----:B------:R-:W2:Y:S02]  /*9240*/  @!P0 SYNCS.PHASECHK.TRANS64 P0, [R0+URZ], R3 ;  /* 0x00000003000085a7 */ /* 0x000ea400080010ff */
[----:B--2---:R-:W-:Y:S05]  /*9250*/  @!P0 BRA `(.L_x_186) ;  /* 0xfffffffc00f08947 */ /* 0x004fea000383ffff */
[----:B------:R-:W-:Y:S05]  /*9260*/  BRA `(.L_x_187) ;  /* 0xffffff9c00ec7947 */ /* 0x000fea000383ffff */
.L_x_62:
[----:B---3--:R-:W-:-:S07]  /*9270*/  MOV R0, UR5 ;  /* 0x0000000500007c02 */ /* 0x008fce0008000f00 */
.L_x_188:
[----:B-1----:R1:W2:Y:S02]  /*9280*/  SYNCS.PHASECHK.TRANS64.TRYWAIT P0, [R0+URZ], R3 ;  /* 0x00000003000075a7 */ /* 0x0022a400080011ff */
[----:B--2---:R-:W-:Y:S05]  /*9290*/  @!P0 NANOSLEEP.SYNCS 0x989680 ;  /* 0x009896800000895d */ /* 0x004fea0003900000 */
[----:B------:R-:W2:Y:S02]  /*92a0*/  @!P0 SYNCS.PHASECHK.TRANS64 P0, [R0+URZ], R3 ;  /* 0x00000003000085a7 */ /* 0x000ea400080010ff */
[----:B--2---:R-:W-:Y:S05]  /*92b0*/  @!P0 BRA `(.L_x_188) ;  /* 0xfffffffc00f08947 */ /* 0x004fea000383ffff */
[----:B------:R-:W-:Y:S05]  /*92c0*/  BRA `(.L_x_189) ;  /* 0xffffff9c00f87947 */ /* 0x000fea000383ffff */
.L_x_63:
[----:B---3--:R-:W-:-:S07]  /*92d0*/  MOV R0, UR5 ;  /* 0x0000000500007c02 */ /* 0x008fce0008000f00 */
.L_x_190:
[----:B-1----:R1:W2:Y:S02]  /*92e0*/  SYNCS.PHASECHK.TRANS64.TRYWAIT P0, [R0+URZ], R3 ;  /* 0x00000003000075a7 */ /* 0x0022a400080011ff */
[----:B--2---:R-:W-:Y:S05]  /*92f0*/  @!P0 NANOSLEEP.SYNCS 0x989680 ;  /* 0x009896800000895d */ /* 0x004fea0003900000 */
[----:B------:R-:W2:Y:S02]  /*9300*/  @!P0 SYNCS.PHASECHK.TRANS64 P0, [R0+URZ], R3 ;  /* 0x00000003000085a7 */ /* 0x000ea400080010ff */
[----:B--2---:R-:W-:Y:S05]  /*9310*/  @!P0 BRA `(.L_x_190) ;  /* 0xfffffffc00f08947 */ /* 0x004fea000383ffff */
[----:B------:R-:W-:Y:S05]  /*9320*/  BRA `(.L_x_191) ;  /* 0xffffffa000047947 */ /* 0x000fea000383ffff */
.L_x_64:
[----:B---3--:R-:W-:-:S07]  /*9330*/  MOV R0, UR5 ;  /* 0x0000000500007c02 */ /* 0x008fce0008000f00 */
.L_x_192:
[----:B-1----:R1:W2:Y:S02]  /*9340*/  SYNCS.PHASECHK.TRANS64.TRYWAIT P0, [R0+URZ], R3 ;  /* 0x00000003000075a7 */ /* 0x0022a400080011ff */
[----:B--2---:R-:W-:Y:S05]  /*9350*/  @!P0 NANOSLEEP.SYNCS 0x989680 ;  /* 0x009896800000895d */ /* 0x004fea0003900000 */
[----:B------:R-:W2:Y:S02]  /*9360*/  @!P0 SYNCS.PHASECHK.TRANS64 P0, [R0+URZ], R3 ;  /* 0x00000003000085a7 */ /* 0x000ea400080010ff */
[----:B--2---:R-:W-:Y:S05]  /*9370*/  @!P0 BRA `(.L_x_192) ;  /* 0xfffffffc00f08947 */ /* 0x004fea000383ffff */
[----:B------:R-:W-:Y:S05]  /*9380*/  BRA `(.L_x_193) ;  /* 0xffffffa000107947 */ /* 0x000fea000383ffff */
.L_x_65:
[----:B---3--:R-:W-:-:S07]  /*9390*/  MOV R0, UR5 ;  /* 0x0000000500007c02 */ /* 0x008fce0008000f00 */
.L_x_194:
[----:B-1----:R1:W2:Y:S02]  /*93a0*/  SYNCS.PHASECHK.TRANS64.TRYWAIT P0, [R0+URZ], R3 ;  /* 0x00000003000075a7 */ /* 0x0022a400080011ff */
[----:B--2---:R-:W-:Y:S05]  /*93b0*/  @!P0 NANOSLEEP.SYNCS 0x989680 ;  /* 0x009896800000895d */ /* 0x004fea0003900000 */
[----:B------:R-:W2:Y:S02]  /*93c0*/  @!P0 SYNCS.PHASECHK.TRANS64 P0, [R0+URZ], R3 ;  /* 0x00000003000085a7 */ /* 0x000ea400080010ff */
[----:B--2---:R-:W-:Y:S05]  /*93d0*/  @!P0 BRA `(.L_x_194) ;  /* 0xfffffffc00f08947 */ /* 0x004fea000383ffff */
[----:B------:R-:W-:Y:S05]  /*93e0*/  BRA `(.L_x_195) ;  /* 0xffffffa0001c7947 */ /* 0x000fea000383ffff */
.L_x_66:
[----:B---3--:R-:W-:-:S07]  /*93f0*/  MOV R0, UR5 ;  /* 0x0000000500007c02 */ /* 0x008fce0008000f00 */
.L_x_196:
[----:B-1----:R1:W2:Y:S02]  /*9400*/  SYNCS.PHASECHK.TRANS64.TRYWAIT P0, [R0+URZ], R3 ;  /* 0x00000003000075a7 */ /* 0x0022a400080011ff */
[----:B--2---:R-:W-:Y:S05]  /*9410*/  @!P0 NANOSLEEP.SYNCS 0x989680 ;  /* 0x009896800000895d */ /* 0x004fea0003900000 */
[----:B------:R-:W2:Y:S02]  /*9420*/  @!P0 SYNCS.PHASECHK.TRANS64 P0, [R0+URZ], R3 ;  /* 0x00000003000085a7 */ /* 0x000ea400080010ff */
[----:B--2---:R-:W-:Y:S05]  /*9430*/  @!P0 BRA `(.L_x_196) ;  /* 0xfffffffc00f08947 */ /* 0x004fea000383ffff */
[----:B------:R-:W-:Y:S05]  /*9440*/  BRA `(.L_x_197) ;  /* 0xffffffa000287947 */ /* 0x000fea000383ffff */
.L_x_67:
[----:B---3--:R-:W-:-:S07]  /*9450*/  MOV R0, UR5 ;  /* 0x0000000500007c02 */ /* 0x008fce0008000f00 */
.L_x_198:
[----:B-1----:R1:W2:Y:S02]  /*9460*/  SYNCS.PHASECHK.TRANS64.TRYWAIT P0, [R0+URZ], R3 ;  /* 0x00000003000075a7 */ /* 0x0022a400080011ff */
[----:B--2---:R-:W-:Y:S05]  /*9470*/  @!P0 NANOSLEEP.SYNCS 0x989680 ;  /* 0x009896800000895d */ /* 0x004fea0003900000 */
[----:B------:R-:W2:Y:S02]  /*9480*/  @!P0 SYNCS.PHASECHK.TRANS64 P0, [R0+URZ], R3 ;  /* 0x00000003000085a7 */ /* 0x000ea400080010ff */
[----:B--2---:R-:W-:Y:S05]  /*9490*/  @!P0 BRA `(.L_x_198) ;  /* 0xfffffffc00f08947 */ /* 0x004fea000383ffff */
[----:B------:R-:W-:Y:S05]  /*94a0*/  BRA `(.L_x_199) ;  /* 0xffffffa000347947 */ /* 0x000fea000383ffff */
.L_x_68:
[----:B---3--:R-:W-:-:S07]  /*94b0*/  MOV R0, UR5 ;  /* 0x0000000500007c02 */ /* 0x008fce0008000f00 */
.L_x_200:
[----:B-1----:R1:W2:Y:S02]  /*94c0*/  SYNCS.PHASECHK.TRANS64.TRYWAIT P0, [R0+URZ], R3 ;  /* 0x00000003000075a7 */ /* 0x0022a400080011ff */
[----:B--2---:R-:W-:Y:S05]  /*94d0*/  @!P0 NANOSLEEP.SYNCS 0x989680 ;  /* 0x009896800000895d */ /* 0x004fea0003900000 */
[----:B------:R-:W2:Y:S02]  /*94e0*/  @!P0 SYNCS.PHASECHK.TRANS64 P0, [R0+URZ], R3 ;  /* 0x00000003000085a7 */ /* 0x000ea400080010ff */
[----:B--2---:R-:W-:Y:S05]  /*94f0*/  @!P0 BRA `(.L_x_200) ;  /* 0xfffffffc00f08947 */ /* 0x004fea000383ffff */
[----:B------:R-:W-:Y:S05]  /*9500*/  BRA `(.L_x_201) ;  /* 0xffffffa000407947 */ /* 0x000fea000383ffff */
.L_x_71:
[----:B-1----:R1:W2:Y:S02]  /*9510*/  SYNCS.PHASECHK.TRANS64.TRYWAIT P0, [R0+URZ+0x230], R4 ;  /* 0x00023004000075a7 */ /* 0x0022a400080011ff */
[----:B--2---:R-:W-:Y:S05]  /*9520*/  @!P0 NANOSLEEP.SYNCS 0x989680 ;  /* 0x009896800000895d */ /* 0x004fea0003900000 */
[----:B------:R-:W2:Y:S02]  /*9530*/  @!P0 SYNCS.PHASECHK.TRANS64 P0, [R0+URZ+0x230], R4 ;  /* 0x00023004000085a7 */ /* 0x000ea400080010ff */
[----:B--2---:R-:W-:Y:S05]  /*9540*/  @!P0 BRA `(.L_x_71) ;  /* 0xfffffffc00f08947 */ /* 0x004fea000383ffff */
[----:B------:R-:W-:Y:S05]  /*9550*/  BRA `(.L_x_202) ;  /* 0xffffffa0009c7947 */ /* 0x000fea000383ffff */
.L_x_72:
[----:B------:R-:W-:-:S07]  /*9560*/  MOV R0, UR5 ;  /* 0x0000000500007c02 */ /* 0x000fce0008000f00 */
.L_x_203:
[----:B-1----:R1:W2:Y:S02]  /*9570*/  SYNCS.PHASECHK.TRANS64.TRYWAIT P0, [R0+URZ+0x1e0], R5 ;  /* 0x0001e005000075a7 */ /* 0x0022a400080011ff */
[----:B--2---:R-:W-:Y:S05]  /*9580*/  @!P0 NANOSLEEP.SYNCS 0x989680 ;  /* 0x009896800000895d */ /* 0x004fea0003900000 */
[----:B------:R-:W2:Y:S02]  /*9590*/  @!P0 SYNCS.PHASECHK.TRANS64 P0, [R0+URZ+0x1e0], R5 ;  /* 0x0001e005000085a7 */ /* 0x000ea400080010ff */
[----:B--2---:R-:W-:Y:S05]  /*95a0*/  @!P0 BRA `(.L_x_203) ;  /* 0xfffffffc00f08947 */ /* 0x004fea000383ffff */
[----:B------:R-:W-:Y:S05]  /*95b0*/  BRA `(.L_x_204) ;  /* 0xffffffa000ac7947 */ /* 0x000fea000383ffff */
.L_x_73:
[----:B-1----:R1:W2:Y:S02]  /*95c0*/  SYNCS.PHASECHK.TRANS64.TRYWAIT P1, [R0+URZ+0x1d0], R4 ;  /* 0x0001d004000075a7 */ /* 0x0022a400080211ff */
[----:B--2---:R-:W-:Y:S05]  /*95d0*/  @!P1 NANOSLEEP.SYNCS 0x989680 ;  /* 0x009896800000995d */ /* 0x004fea0003900000 */
[----:B------:R-:W2:Y:S02]  /*95e0*/  @!P1 SYNCS.PHASECHK.TRANS64 P1, [R0+URZ+0x1d0], R4 ;  /* 0x0001d004000095a7 */ /* 0x000ea400080210ff */
[----:B--2---:R-:W-:Y:S05]  /*95f0*/  @!P1 BRA `(.L_x_73) ;  /* 0xfffffffc00f09947 */ /* 0x004fea000383ffff */
[----:B------:R-:W-:Y:S05]  /*9600*/  BRA `(.L_x_205) ;  /* 0xffffffa000dc7947 */ /* 0x000fea000383ffff */
.L_x_76:
[----:B------:R-:W-:-:S07]  /*9610*/  MOV R0, UR5 ;  /* 0x0000000500007c02 */ /* 0x000fce0008000f00 */
.L_x_206:
[----:B-1----:R1:W2:Y:S02]  /*9620*/  SYNCS.PHASECHK.TRANS64.TRYWAIT P0, [R0+URZ+0x1e0], R2 ;  /* 0x0001e002000075a7 */ /* 0x0022a400080011ff */
[----:B--2---:R-:W-:Y:S05]  /*9630*/  @!P0 NANOSLEEP.SYNCS 0x989680 ;  /* 0x009896800000895d */ /* 0x004fea0003900000 */
[----:B------:R-:W2:Y:S02]  /*9640*/  @!P0 SYNCS.PHASECHK.TRANS64 P0, [R0+URZ+0x1e0], R2 ;  /* 0x0001e002000085a7 */ /* 0x000ea400080010ff */
[----:B--2---:R-:W-:Y:S05]  /*9650*/  @!P0 BRA `(.L_x_206) ;  /* 0xfffffffc00f08947 */ /* 0x004fea000383ffff */
[----:B------:R-:W-:Y:S05]  /*9660*/  BRA `(.L_x_75) ;  /* 0xffffffa400307947 */ /* 0x000fea000383ffff */
.L_x_85:
[----:B-1----:R-:W-:-:S04]  /*9670*/  MOV R4, UR6 ;  /* 0x0000000600047c02 */ /* 0x002fc80008000f00 */
[----:B------:R1:W2:Y:S03]  /*9680*/  SYNCS.PHASECHK.TRANS64.TRYWAIT P0, [R4+URZ+0x8], R5 ;  /* 0x00000805040075a7 */ /* 0x0002a600080011ff */
[----:B--2---:R-:W-:Y:S05]  /*9690*/  @!P0 NANOSLEEP.SYNCS 0x989680 ;  /* 0x009896800000895d */ /* 0x004fea0003900000 */
[----:B------:R-:W2:Y:S02]  /*96a0*/  @!P0 SYNCS.PHASECHK.TRANS64 P0, [R4+URZ+0x8], R5 ;  /* 0x00000805040085a7 */ /* 0x000ea400080010ff */
[----:B--2---:R-:W-:Y:S05]  /*96b0*/  @!P0 BRA `(.L_x_85) ;  /* 0xfffffffc00ec8947 */ /* 0x004fea000383ffff */
[----:B------:R-:W-:Y:S05]  /*96c0*/  BRA `(.L_x_84) ;  /* 0xffffffa400e47947 */ /* 0x000fea000383ffff */
.L_x_87:
[----:B------:R-:W-:Y:S01]  /*96d0*/  BSSY B0, `(.L_x_207) ;  /* 0x0000006000007945 */ /* 0x000fe20003800000 */
[----:B------:R-:W-:-:S07]  /*96e0*/  MOV R15, 0xffffffff ;  /* 0xffffffff000f7802 */ /* 0x000fce0000000f00 */
[----:B-1---5:R-:W-:Y:S05]  /*96f0*/  WARPSYNC.COLLECTIVE R15, `(.L_x_208) ;  /* 0x000000000f0c7348 */ /* 0x022fea0003c00000 */
[----:B------:R-:W-:Y:S02]  /*9700*/  ELECT P6, UR79, PT ;  /* 0x00000000004f782f */ /* 0x000fe400038c0000 */
[----:B------:R-:W-:Y:S01]  /*9710*/  MOV R14, UR79 ;  /* 0x0000004f000e7c02 */ /* 0x000fe20008000f00 */
[----:B-1---5:R-:W-:Y:S10]  /*9720*/  ENDCOLLECTIVE ;  /* 0x000000000000791b */ /* 0x022ff40003800000 */
.L_x_208:
[----:B------:R-:W-:Y:S05]  /*9730*/  BSYNC B0 ;  /* 0x0000000000007941 */ /* 0x000fea0003800000 */
.L_x_207:
[----:B------:R-:W-:Y:S05]  /*9740*/  BRA `(.L_x_209) ;  /* 0xffffffa800147947 */ /* 0x000fea000383ffff */
.L_x_89:
[----:B-1----:R-:W-:-:S04]  /*9750*/  MOV R2, UR6 ;  /* 0x0000000600027c02 */ /* 0x002fc80008000f00 */
[----:B------:R1:W2:Y:S03]  /*9760*/  SYNCS.PHASECHK.TRANS64.TRYWAIT P0, [R2+URZ+0x8], R3 ;  /* 0x00000803020075a7 */ /* 0x0002a600080011ff */
[----:B--2---:R-:W-:Y:S05]  /*9770*/  @!P0 NANOSLEEP.SYNCS 0x989680 ;  /* 0x009896800000895d */ /* 0x004fea0003900000 */
[----:B------:R-:W2:Y:S02]  /*9780*/  @!P0 SYNCS.PHASECHK.TRANS64 P0, [R2+URZ+0x8], R3 ;  /* 0x00000803020085a7 */ /* 0x000ea400080010ff */
[----:B--2---:R-:W-:Y:S05]  /*9790*/  @!P0 BRA `(.L_x_89) ;  /* 0xfffffffc00ec8947 */ /* 0x004fea000383ffff */
[----:B------:R-:W-:Y:S05]  /*97a0*/  BRA `(.L_x_88) ;  /* 0xffffffa800187947 */ /* 0x000fea000383ffff */
.L_x_90:
[----:B-1----:R1:W2:Y:S02]  /*97b0*/  SYNCS.PHASECHK.TRANS64.TRYWAIT P0, [R0+URZ+0x1d0], R4 ;  /* 0x0001d004000075a7 */ /* 0x0022a400080011ff */
[----:B--2---:R-:W-:Y:S05]  /*97c0*/  @!P0 NANOSLEEP.SYNCS 0x989680 ;  /* 0x009896800000895d */ /* 0x004fea0003900000 */
[----:B------:R-:W2:Y:S02]  /*97d0*/  @!P0 SYNCS.PHASECHK.TRANS64 P0, [R0+URZ+0x1d0], R4 ;  /* 0x0001d004000085a7 */ /* 0x000ea400080010ff */
[----:B--2---:R-:W-:Y:S05]  /*97e0*/  @!P0 BRA `(.L_x_90) ;  /* 0xfffffffc00f08947 */ /* 0x004fea000383ffff */
[----:B------:R-:W-:Y:S05]  /*97f0*/  BRA `(.L_x_210) ;  /* 0xffffffa800f47947 */ /* 0x000fea000383ffff */
.L_x_92:
[----:B------:R-:W-:-:S07]  /*9800*/  MOV R0, UR10 ;  /* 0x0000000a00007c02 */ /* 0x000fce0008000f00 */
.L_x_211:
[----:B-1----:R1:W2:Y:S02]  /*9810*/  SYNCS.PHASECHK.TRANS64.TRYWAIT P0, [R0+URZ+0x210], R4 ;  /* 0x00021004000075a7 */ /* 0x0022a400080011ff */
[----:B--2---:R-:W-:Y:S05]  /*9820*/  @!P0 NANOSLEEP.SYNCS 0x989680 ;  /* 0x009896800000895d */ /* 0x004fea0003900000 */
[----:B------:R-:W2:Y:S02]  /*9830*/  @!P0 SYNCS.PHASECHK.TRANS64 P0, [R0+URZ+0x210], R4 ;  /* 0x00021004000085a7 */ /* 0x000ea400080010ff */
[----:B--2---:R-:W-:Y:S05]  /*9840*/  @!P0 BRA `(.L_x_211) ;  /* 0xfffffffc00f08947 */ /* 0x004fea000383ffff */
[----:B------:R-:W-:Y:S05]  /*9850*/  BRA `(.L_x_212) ;  /* 0xffffffac00407947 */ /* 0x000fea000383ffff */
.L_x_95:
[----:B------:R-:W-:Y:S07]  /*9860*/  MOV R0, UR9 ;  /* 0x0000000900007c02 */ /* 0x000fee0008000f00 */
.L_x_213:
[----:B-1----:R1:W2:Y:S02]  /*9870*/  SYNCS.PHASECHK.TRANS64.TRYWAIT P0, [R0+URZ], R4 ;  /* 0x00000004000075a7 */ /* 0x0022a400080011ff */
[----:B--2---:R-:W-:Y:S05]  /*9880*/  @!P0 NANOSLEEP.SYNCS 0x989680 ;  /* 0x009896800000895d */ /* 0x004fea0003900000 */
[----:B------:R-:W2:Y:S02]  /*9890*/  @!P0 SYNCS.PHASECHK.TRANS64 P0, [R0+URZ], R4 ;  /* 0x00000004000085a7 */ /* 0x000ea400080010ff */
[----:B--2---:R-:W-:Y:S05]  /*98a0*/  @!P0 BRA `(.L_x_213) ;  /* 0xfffffffc00f08947 */ /* 0x004fea000383ffff */
[----:B------:R-:W-:Y:S05]  /*98b0*/  BRA `(.L_x_94) ;  /* 0xffffffac00547947 */ /* 0x000fea000383ffff */
.L_x_99:
[----:B-1----:R-:W-:-:S07]  /*98c0*/  MOV R0, UR7 ;  /* 0x0000000700007c02 */ /* 0x002fce0008000f00 */
.L_x_214:
[----:B-1----:R1:W2:Y:S02]  /*98d0*/  SYNCS.PHASECHK.TRANS64.TRYWAIT P0, [R0+URZ], R2 ;  /* 0x00000002000075a7 */ /* 0x0022a400080011ff */
[----:B--2---:R-:W-:Y:S05]  /*98e0*/  @!P0 NANOSLEEP.SYNCS 0x989680 ;  /* 0x009896800000895d */ /* 0x004fea0003900000 */
[----:B------:R-:W2:Y:S02]  /*98f0*/  @!P0 SYNCS.PHASECHK.TRANS64 P0, [R0+URZ], R2 ;  /* 0x00000002000085a7 */ /* 0x000ea400080010ff */
[----:B--2---:R-:W-:Y:S05]  /*9900*/  @!P0 BRA `(.L_x_214) ;  /* 0xfffffffc00f08947 */ /* 0x004fea000383ffff */
[----:B------:R-:W-:Y:S05]  /*9910*/  BRA `(.L_x_215) ;  /* 0xffffffb000207947 */ /* 0x000fea000383ffff */
.L_x_100:
[----:B------:R-:W-:-:S07]  /*9920*/  MOV R0, UR7 ;  /* 0x0000000700007c02 */ /* 0x000fce0008000f00 */
.L_x_216:
[----:B-1----:R1:W2:Y:S02]  /*9930*/  SYNCS.PHASECHK.TRANS64.TRYWAIT P0, [R0+URZ], R3 ;  /* 0x00000003000075a7 */ /* 0x0022a400080011ff */
[----:B--2---:R-:W-:Y:S05]  /*9940*/  @!P0 NANOSLEEP.SYNCS 0x989680 ;  /* 0x009896800000895d */ /* 0x004fea0003900000 */
[----:B------:R-:W2:Y:S02]  /*9950*/  @!P0 SYNCS.PHASECHK.TRANS64 P0, [R0+URZ], R3 ;  /* 0x00000003000085a7 */ /* 0x000ea400080010ff */
[----:B--2---:R-:W-:Y:S05]  /*9960*/  @!P0 BRA `(.L_x_216) ;  /* 0xfffffffc00f08947 */ /* 0x004fea000383ffff */
[----:B------:R-:W-:Y:S05]  /*9970*/  BRA `(.L_x_217) ;  /* 0xffffffb0002c7947 */ /* 0x000fea000383ffff */
.L_x_101:
[----:B------:R-:W-:-:S07]  /*9980*/  MOV R0, UR7 ;  /* 0x0000000700007c02 */ /* 0x000fce0008000f00 */
.L_x_218:
[----:B-1----:R1:W2:Y:S02]  /*9990*/  SYNCS.PHASECHK.TRANS64.TRYWAIT P0, [R0+URZ], R3 ;  /* 0x00000003000075a7 */ /* 0x0022a400080011ff */
[----:B--2---:R-:W-:Y:S05]  /*99a0*/  @!P0 NANOSLEEP.SYNCS 0x989680 ;  /* 0x009896800000895d */ /* 0x004fea0003900000 */
[----:B------:R-:W2:Y:S02]  /*99b0*/  @!P0 SYNCS.PHASECHK.TRANS64 P0, [R0+URZ], R3 ;  /* 0x00000003000085a7 */ /* 0x000ea400080010ff */
[----:B--2---:R-:W-:Y:S05]  /*99c0*/  @!P0 BRA `(.L_x_218) ;  /* 0xfffffffc00f08947 */ /* 0x004fea000383ffff */
[----:B------:R-:W-:Y:S05]  /*99d0*/  BRA `(.L_x_219) ;  /* 0xffffffb000387947 */ /* 0x000fea000383ffff */
.L_x_104:
[----:B------:R-:W-:-:S07]  /*99e0*/  MOV R0, UR8 ;  /* 0x0000000800007c02 */ /* 0x000fce0008000f00 */
.L_x_220:
[----:B-1----:R1:W2:Y:S02]  /*99f0*/  SYNCS.PHASECHK.TRANS64.TRYWAIT P1, [R0+URZ+0x250], R2 ;  /* 0x00025002000075a7 */ /* 0x0022a400080211ff */
[----:B--2---:R-:W-:Y:S05]  /*9a00*/  @!P1 NANOSLEEP.SYNCS 0x989680 ;  /* 0x009896800000995d */ /* 0x004fea0003900000 */
[----:B------:R-:W2:Y:S02]  /*9a10*/  @!P1 SYNCS.PHASECHK.TRANS64 P1, [R0+URZ+0x250], R2 ;  /* 0x00025002000095a7 */ /* 0x000ea400080210ff */
[----:B--2---:R-:W-:Y:S05]  /*9a20*/  @!P1 BRA `(.L_x_220) ;  /* 0xfffffffc00f09947 */ /* 0x004fea000383ffff */
[----:B------:R-:W-:Y:S05]  /*9a30*/  BRA `(.L_x_221) ;  /* 0xffffffb000847947 */ /* 0x000fea000383ffff */
.L_x_109:
[----:B--2---:R2:W4:Y:S02]  /*9a40*/  SYNCS.PHASECHK.TRANS64.TRYWAIT P0, [R0+URZ+0x1d0], R2 ;  /* 0x0001d002000075a7 */ /* 0x00452400080011ff */
[----:B----4-:R-:W-:Y:S05]  /*9a50*/  @!P0 NANOSLEEP.SYNCS 0x989680 ;  /* 0x009896800000895d */ /* 0x010fea0003900000 */
[----:B------:R-:W4:Y:S02]  /*9a60*/  @!P0 SYNCS.PHASECHK.TRANS64 P0, [R0+URZ+0x1d0], R2 ;  /* 0x0001d002000085a7 */ /* 0x000f2400080010ff */
[----:B----4-:R-:W-:Y:S05]  /*9a70*/  @!P0 BRA `(.L_x_109) ;  /* 0xfffffffc00f08947 */ /* 0x010fea000383ffff */
[----:B------:R-:W-:Y:S05]  /*9a80*/  BRA `(.L_x_222) ;  /* 0xffffffb400907947 */ /* 0x000fea000383ffff */
.L_x_112:
[----:B------:R-:W-:Y:S07]  /*9a90*/  MOV R0, UR6 ;  /* 0x0000000600007c02 */ /* 0x000fee0008000f00 */
.L_x_223:
[----:B--2---:R2:W4:Y:S02]  /*9aa0*/  SYNCS.PHASECHK.TRANS64.TRYWAIT P0, [R0+URZ+0x1c8], R2 ;  /* 0x0001c802000075a7 */ /* 0x00452400080011ff */
[----:B----4-:R-:W-:Y:S05]  /*9ab0*/  @!P0 NANOSLEEP.SYNCS 0x989680 ;  /* 0x009896800000895d */ /* 0x010fea0003900000 */
[----:B------:R-:W4:Y:S02]  /*9ac0*/  @!P0 SYNCS.PHASECHK.TRANS64 P0, [R0+URZ+0x1c8], R2 ;  /* 0x0001c802000085a7 */ /* 0x000f2400080010ff */
[----:B----4-:R-:W-:Y:S05]  /*9ad0*/  @!P0 BRA `(.L_x_223) ;  /* 0xfffffffc00f08947 */ /* 0x010fea000383ffff */
[----:B------:R-:W-:Y:S05]  /*9ae0*/  BRA `(.L_x_111) ;  /* 0xffffffb800707947 */ /* 0x000fea000383ffff */
.L_x_115:
[----:B------:R-:W-:Y:S07]  /*9af0*/  MOV R0, UR6 ;  /* 0x0000000600007c02 */ /* 0x000fee0008000f00 */
.L_x_224:
[----:B-1----:R1:W2:Y:S02]  /*9b00*/  SYNCS.PHASECHK.TRANS64.TRYWAIT P0, [R0+URZ+0x1b0], R14 ;  /* 0x0001b00e000075a7 */ /* 0x0022a400080011ff */
[----:B--2---:R-:W-:Y:S05]  /*9b10*/  @!P0 NANOSLEEP.SYNCS 0x989680 ;  /* 0x009896800000895d */ /* 0x004fea0003900000 */
[----:B------:R-:W2:Y:S02]  /*9b20*/  @!P0 SYNCS.PHASECHK.TRANS64 P0, [R0+URZ+0x1b0], R14 ;  /* 0x0001b00e000085a7 */ /* 0x000ea400080010ff */
[----:B--2---:R-:W-:Y:S05]  /*9b30*/  @!P0 BRA `(.L_x_224) ;  /* 0xfffffffc00f08947 */ /* 0x004fea000383ffff */
[----:B------:R-:W-:Y:S05]  /*9b40*/  BRA `(.L_x_225) ;  /* 0xffffffb800e87947 */ /* 0x000fea000383ffff */
.L_x_116:
[----:B------:R-:W-:Y:S07]  /*9b50*/  MOV R0, UR6 ;  /* 0x0000000600007c02 */ /* 0x000fee0008000f00 */
.L_x_226:
[----:B-1----:R1:W2:Y:S02]  /*9b60*/  SYNCS.PHASECHK.TRANS64.TRYWAIT P0, [R0+URZ+0x1b8], R14 ;  /* 0x0001b80e000075a7 */ /* 0x0022a400080011ff */
[----:B--2---:R-:W-:Y:S05]  /*9b70*/  @!P0 NANOSLEEP.SYNCS 0x989680 ;  /* 0x009896800000895d */ /* 0x004fea0003900000 */
[----:B------:R-:W2:Y:S02]  /*9b80*/  @!P0 SYNCS.PHASECHK.TRANS64 P0, [R0+URZ+0x1b8], R14 ;  /* 0x0001b80e000085a7 */ /* 0x000ea400080010ff */
[----:B--2---:R-:W-:Y:S05]  /*9b90*/  @!P0 BRA `(.L_x_226) ;  /* 0xfffffffc00f08947 */ /* 0x004fea000383ffff */
[----:B------:R-:W-:Y:S05]  /*9ba0*/  BRA `(.L_x_227) ;  /* 0xffffffbc00807947 */ /* 0x000fea000383ffff */
.L_x_118:
[----:B------:R-:W-:-:S07]  /*9bb0*/  MOV R0, UR6 ;  /* 0x0000000600007c02 */ /* 0x000fce0008000f00 */
.L_x_228:
[----:B-1----:R1:W4:Y:S02]  /*9bc0*/  SYNCS.PHASECHK.TRANS64.TRYWAIT P0, [R0+URZ+0x1b0], R2 ;  /* 0x0001b002000075a7 */ /* 0x00232400080011ff */
[----:B----4-:R-:W-:Y:S05]  /*9bd0*/  @!P0 NANOSLEEP.SYNCS 0x989680 ;  /* 0x009896800000895d */ /* 0x010fea0003900000 */
[----:B------:R-:W4:Y:S02]  /*9be0*/  @!P0 SYNCS.PHASECHK.TRANS64 P0, [R0+URZ+0x1b0], R2 ;  /* 0x0001b002000085a7 */ /* 0x000f2400080010ff */
[----:B----4-:R-:W-:Y:S05]  /*9bf0*/  @!P0 BRA `(.L_x_228) ;  /* 0xfffffffc00f08947 */ /* 0x010fea000383ffff */
[----:B------:R-:W-:Y:S05]  /*9c00*/  BRA `(.L_x_229) ;  /* 0xffffffc000087947 */ /* 0x000fea000383ffff */
.L_x_120:
[----:B--2---:R2:W3:Y:S02]  /*9c10*/  SYNCS.PHASECHK.TRANS64.TRYWAIT P0, [R0+URZ+0x1d0], R2 ;  /* 0x0001d002000075a7 */ /* 0x0044e400080011ff */
[----:B---3--:R-:W-:Y:S05]  /*9c20*/  @!P0 NANOSLEEP.SYNCS 0x989680 ;  /* 0x009896800000895d */ /* 0x008fea0003900000 */
[----:B------:R-:W3:Y:S02]  /*9c30*/  @!P0 SYNCS.PHASECHK.TRANS64 P0, [R0+URZ+0x1d0], R2 ;  /* 0x0001d002000085a7 */ /* 0x000ee400080010ff */
[----:B---3--:R-:W-:Y:S05]  /*9c40*/  @!P0 BRA `(.L_x_120) ;  /* 0xfffffffc00f08947 */ /* 0x008fea000383ffff */
[----:B------:R-:W-:Y:S05]  /*9c50*/  BRA `(.L_x_230) ;  /* 0xffffffc000e87947 */ /* 0x000fea000383ffff */
.L_x_133:
[----:B-1----:R1:W2:Y:S02]  /*9c60*/  SYNCS.PHASECHK.TRANS64.TRYWAIT P0, [R0+URZ+0x1a0], R3 ;  /* 0x0001a003000075a7 */ /* 0x0022a400080011ff */
[----:B--2---:R-:W-:Y:S05]  /*9c70*/  @!P0 NANOSLEEP.SYNCS 0x989680 ;  /* 0x009896800000895d */ /* 0x004fea0003900000 */
[----:B------:R-:W2:Y:S02]  /*9c80*/  @!P0 SYNCS.PHASECHK.TRANS64 P0, [R0+URZ+0x1a0], R3 ;  /* 0x0001a003000085a7 */ /* 0x000ea400080010ff */
[----:B--2---:R-:W-:Y:S05]  /*9c90*/  @!P0 BRA `(.L_x_133) ;  /* 0xfffffffc00f08947 */ /* 0x004fea000383ffff */
[----:B------:R-:W-:Y:S05]  /*9ca0*/  BRA `(.L_x_132) ;  /* 0xffffffd0007c7947 */ /* 0x000fea000383ffff */
.L_x_135:
[----:B-1----:R1:W2:Y:S02]  /*9cb0*/  SYNCS.PHASECHK.TRANS64.TRYWAIT P1, [R115+URZ+0x1f0], R5 ;  /* 0x0001f005730075a7 */ /* 0x0022a400080211ff */
[----:B--2---:R-:W-:Y:S05]  /*9cc0*/  @!P1 NANOSLEEP.SYNCS 0x989680 ;  /* 0x009896800000995d */ /* 0x004fea0003900000 */
[----:B------:R-:W2:Y:S02]  /*9cd0*/  @!P1 SYNCS.PHASECHK.TRANS64 P1, [R115+URZ+0x1f0], R5 ;  /* 0x0001f005730095a7 */ /* 0x000ea400080210ff */
[----:B--2---:R-:W-:Y:S05]  /*9ce0*/  @!P1 BRA `(.L_x_135) ;  /* 0xfffffffc00f09947 */ /* 0x004fea000383ffff */
[----:B------:R-:W-:Y:S05]  /*9cf0*/  BRA `(.L_x_134) ;  /* 0xffffffd000d07947 */ /* 0x000fea000383ffff */
.L_x_143:
[----:B--2---:R2:W3:Y:S02]  /*9d00*/  SYNCS.PHASECHK.TRANS64.TRYWAIT P0, [R3+URZ+0x1a0], R0 ;  /* 0x0001a000030075a7 */ /* 0x0044e400080011ff */
[----:B---3--:R-:W-:Y:S05]  /*9d10*/  @!P0 NANOSLEEP.SYNCS 0x989680 ;  /* 0x009896800000895d */ /* 0x008fea0003900000 */
[----:B------:R-:W3:Y:S02]  /*9d20*/  @!P0 SYNCS.PHASECHK.TRANS64 P0, [R3+URZ+0x1a0], R0 ;  /* 0x0001a000030085a7 */ /* 0x000ee400080010ff */
[----:B---3--:R-:W-:Y:S05]  /*9d30*/  @!P0 BRA `(.L_x_143) ;  /* 0xfffffffc00f08947 */ /* 0x008fea000383ffff */
[----:B------:R-:W-:Y:S05]  /*9d40*/  BRA `(.L_x_142) ;  /* 0xffffffdc00d47947 */ /* 0x000fea000383ffff */
        .weak           $__internal_0_$__cuda_sm10x_tcgen05_guardrail_trap_col_being_dealloced_not_returned_by_alloc
        .type           $__internal_0_$__cuda_sm10x_tcgen05_guardrail_trap_col_being_dealloced_not_returned_by_alloc,@function
        .size           $__internal_0_$__cuda_sm10x_tcgen05_guardrail_trap_col_being_dealloced_not_returned_by_alloc,($__internal_1_$__cuda_sm10x_tcgen05_guardrail_trap_phase_invalid_during_alloc - $__internal_0_$__cuda_sm10x_tcgen05_guardrail_trap_col_being_dealloced_not_returned_by_alloc)
$__internal_0_$__cuda_sm10x_tcgen05_guardrail_trap_col_being_dealloced_not_returned_by_alloc:
[----:B------:R-:W-:Y:S05]  /*9d50*/  BPT.TRAP 0x1 ;  /* 0x000000040000795c */ /* 0x000fea0000300000 */
[----:B------:R-:W-:-:S04]  /*9d60*/  HFMA2 R3, -RZ, RZ, 0, 0 ;  /* 0x00000000ff037431 */ /* 0x000fc800000001ff */
[----:B------:R-:W-:Y:S05]  /*9d70*/  RET.REL.NODEC R2 `(_ZN7cutlass13device_kernelINS_4gemm6kernel13GemmUniversalIN4cute5tupleIJiiiiEEENS1_10collective13CollectiveMmaINS1_35MainloopSm100TmaUmmaWarpSpecializedILi26ELi2ELi4ENS5_IJNS4_1CILi2EEENSA_ILi1EEESC_EEEEENS5_IJNSA_ILi128EEESF_NSA_ILi64EEEEEENS_12float_e4m3_tENS5_IJlSC_lEEESI_SJ_NS4_8TiledMMAINS4_8MMA_AtomIJNS4_10MMA_TraitsINS4_25SM100_MMA_F8F6F4_2x1SM_SSEJSI_SI_fSF_SF_NS4_17integral_constantINS4_4UMMA5MajorELSQ_0EEESR_NSO_INSP_7ScaleInELSS_0EEEST_EEEEEENS4_6LayoutINS5_IJSC_SC_SC_EEENS5_IJNSA_ILi0EEESY_SY_EEEEENS5_IJNS4_10UnderscoreES11_S11_EEEEENS4_18SM100_TMA_2SM_LOADENS4_14ComposedLayoutINS4_7SwizzleILi2ELi4ELi3EEENS4_18smem_ptr_flag_bitsILi8EEENSW_INS5_IJNSA_ILi8EEESG_EEENS5_IJSG_SC_EEEEEEEvNS4_8identityES14_S1E_vS1F_EENS_8epilogue10collective18CollectiveEpilogueINS1H_23Sm100TmaWarpSpecializedILi2ELi2ELi32ELb0ELb0EEEJNS5_IJSG_SF_SG_EEENS5_IJNSW_ISG_SC_EENSW_INS5_IJNSA_ILi32EEESB_EEENS5_IJSC_SG_EEEEEEEESI_SJ_SI_SJ_NS1H_6fusion15FusionCallbacksIS1L_NS1T_23LinCombPerRowBiasEltActINS1H_6thread4ReLuESI_fSI_SI_fLi16ELNS_15FloatRoundStyleE2EEES1M_S1S_JEEENS4_5SM1004TMEM4LOAD26SM100_TMEM_LOAD_32dp32b32xENS4_13SM90_TMA_LOADENS15_INS16_ILi1ELi4ELi3EEES19_NSW_INS5_IJS1A_S1O_EEENS5_IJS1O_SC_EEEEEEENS4_39AutoVectorizingCopyWithAssumedAlignmentILi128EEENS4_14SM90_TMA_STOREES2A_S2C_S2C_EEEvvEEEEvNT_6ParamsE) ;  /* 0xffffff6002a07950 */ /* 0x000fea0003c3ffff */
        .weak           $__internal_1_$__cuda_sm10x_tcgen05_guardrail_trap_phase_invalid_during_alloc
        .type           $__internal_1_$__cuda_sm10x_tcgen05_guardrail_trap_phase_invalid_during_alloc,@function
        .size           $__internal_1_$__cuda_sm10x_tcgen05_guardrail_trap_phase_invalid_during_alloc,($__internal_2_$__cuda_sm10x_tcgen05_guardrail_trap_unallocated_columns_being_dealloced - $__internal_1_$__cuda_sm10x_tcgen05_guardrail_trap_phase_invalid_during_alloc)
$__internal_1_$__cuda_sm10x_tcgen05_guardrail_trap_phase_invalid_during_alloc:
[----:B------:R-:W-:Y:S05]  /*9d80*/  BPT.TRAP 0x1 ;  /* 0x000000040000795c */ /* 0x000fea0000300000 */
[----:B------:R-:W-:-:S04]  /*9d90*/  MOV R3, 0x0 ;  /* 0x0000000000037802 */ /* 0x000fc80000000f00 */
[----:B------:R-:W-:Y:S05]  /*9da0*/  RET.REL.NODEC R2 `(_ZN7cutlass13device_kernelINS_4gemm6kernel13GemmUniversalIN4cute5tupleIJiiiiEEENS1_10collective13CollectiveMmaINS1_35MainloopSm100TmaUmmaWarpSpecializedILi26ELi2ELi4ENS5_IJNS4_1CILi2EEENSA_ILi1EEESC_EEEEENS5_IJNSA_ILi128EEESF_NSA_ILi64EEEEEENS_12float_e4m3_tENS5_IJlSC_lEEESI_SJ_NS4_8TiledMMAINS4_8MMA_AtomIJNS4_10MMA_TraitsINS4_25SM100_MMA_F8F6F4_2x1SM_SSEJSI_SI_fSF_SF_NS4_17integral_constantINS4_4UMMA5MajorELSQ_0EEESR_NSO_INSP_7ScaleInELSS_0EEEST_EEEEEENS4_6LayoutINS5_IJSC_SC_SC_EEENS5_IJNSA_ILi0EEESY_SY_EEEEENS5_IJNS4_10UnderscoreES11_S11_EEEEENS4_18SM100_TMA_2SM_LOADENS4_14ComposedLayoutINS4_7SwizzleILi2ELi4ELi3EEENS4_18smem_ptr_flag_bitsILi8EEENSW_INS5_IJNSA_ILi8EEESG_EEENS5_IJSG_SC_EEEEEEEvNS4_8identityES14_S1E_vS1F_EENS_8epilogue10collective18CollectiveEpilogueINS1H_23Sm100TmaWarpSpecializedILi2ELi2ELi32ELb0ELb0EEEJNS5_IJSG_SF_SG_EEENS5_IJNSW_ISG_SC_EENSW_INS5_IJNSA_ILi32EEESB_EEENS5_IJSC_SG_EEEEEEEESI_SJ_SI_SJ_NS1H_6fusion15FusionCallbacksIS1L_NS1T_23LinCombPerRowBiasEltActINS1H_6thread4ReLuESI_fSI_SI_fLi16ELNS_15FloatRoundStyleE2EEES1M_S1S_JEEENS4_5SM1004TMEM4LOAD26SM100_TMEM_LOAD_32dp32b32xENS4_13SM90_TMA_LOADENS15_INS16_ILi1ELi4ELi3EEES19_NSW_INS5_IJS1A_S1O_EEENS5_IJS1O_SC_EEEEEEENS4_39AutoVectorizingCopyWithAssumedAlignmentILi128EEENS4_14SM90_TMA_STOREES2A_S2C_S2C_EEEvvEEEEvNT_6ParamsE) ;  /* 0xffffff6002947950 */ /* 0x000fea0003c3ffff */
        .weak           $__internal_2_$__cuda_sm10x_tcgen05_guardrail_trap_unallocated_columns_being_dealloced
        .type           $__internal_2_$__cuda_sm10x_tcgen05_guardrail_trap_unallocated_columns_being_dealloced,@function
        .size           $__internal_2_$__cuda_sm10x_tcgen05_guardrail_trap_unallocated_columns_being_dealloced,(.L_x_232 - $__internal_2_$__cuda_sm10x_tcgen05_guardrail_trap_unallocated_columns_being_dealloced)
$__internal_2_$__cuda_sm10x_tcgen05_guardrail_trap_unallocated_columns_being_dealloced:
[----:B------:R-:W-:Y:S05]  /*9db0*/  BPT.TRAP 0x1 ;  /* 0x000000040000795c */ /* 0x000fea0000300000 */
[----:B------:R-:W-:-:S04]  /*9dc0*/  HFMA2 R3, -RZ, RZ, 0, 0 ;  /* 0x00000000ff037431 */ /* 0x000fc800000001ff */
[----:B------:R-:W-:Y:S05]  /*9dd0*/  RET.REL.NODEC R2 `(_ZN7cutlass13device_kernelINS_4gemm6kernel13GemmUniversalIN4cute5tupleIJiiiiEEENS1_10collective13CollectiveMmaINS1_35MainloopSm100TmaUmmaWarpSpecializedILi26ELi2ELi4ENS5_IJNS4_1CILi2EEENSA_ILi1EEESC_EEEEENS5_IJNSA_ILi128EEESF_NSA_ILi64EEEEEENS_12float_e4m3_tENS5_IJlSC_lEEESI_SJ_NS4_8TiledMMAINS4_8MMA_AtomIJNS4_10MMA_TraitsINS4_25SM100_MMA_F8F6F4_2x1SM_SSEJSI_SI_fSF_SF_NS4_17integral_constantINS4_4UMMA5MajorELSQ_0EEESR_NSO_INSP_7ScaleInELSS_0EEEST_EEEEEENS4_6LayoutINS5_IJSC_SC_SC_EEENS5_IJNSA_ILi0EEESY_SY_EEEEENS5_IJNS4_10UnderscoreES11_S11_EEEEENS4_18SM100_TMA_2SM_LOADENS4_14ComposedLayoutINS4_7SwizzleILi2ELi4ELi3EEENS4_18smem_ptr_flag_bitsILi8EEENSW_INS5_IJNSA_ILi8EEESG_EEENS5_IJSG_SC_EEEEEEEvNS4_8identityES14_S1E_vS1F_EENS_8epilogue10collective18CollectiveEpilogueINS1H_23Sm100TmaWarpSpecializedILi2ELi2ELi32ELb0ELb0EEEJNS5_IJSG_SF_SG_EEENS5_IJNSW_ISG_SC_EENSW_INS5_IJNSA_ILi32EEESB_EEENS5_IJSC_SG_EEEEEEEESI_SJ_SI_SJ_NS1H_6fusion15FusionCallbacksIS1L_NS1T_23LinCombPerRowBiasEltActINS1H_6thread4ReLuESI_fSI_SI_fLi16ELNS_15FloatRoundStyleE2EEES1M_S1S_JEEENS4_5SM1004TMEM4LOAD26SM100_TMEM_LOAD_32dp32b32xENS4_13SM90_TMA_LOADENS15_INS16_ILi1ELi4ELi3EEES19_NSW_INS5_IJS1A_S1O_EEENS5_IJS1O_SC_EEEEEEENS4_39AutoVectorizingCopyWithAssumedAlignmentILi128EEENS4_14SM90_TMA_STOREES2A_S2C_S2C_EEEvvEEEEvNT_6ParamsE) ;  /* 0xffffff6002887950 */ /* 0x000fea0003c3ffff */
.L_x_231:
[----:B------:R-:W-:-:S00]  /*9de0*/  BRA `(.L_x_231) ;  /* 0xfffffffc00fc7947 */ /* 0x000fc0000383ffff */
[----:B------:R-:W-:-:S00]  /*9df0*/  NOP ;  /* 0x0000000000007918 */ /* 0x000fc00000000000 */
        /* <DEDUP_REMOVED lines=8> */
.L_x_232:


//--------------------- .nv.global.init           --------------------------
	.section	.nv.global.init,"aw",@progbits
.nv.global.init:
	.type		$str$27,@object
	.size		$str$27,($str$28 - $str$27)
$str$27:
        /*0000*/ 	.byte	0x28, 0x61, 0x64, 0x64, 0x72, 0x65, 0x73, 0x73, 0x20, 0x26, 0x20, 0x6d, 0x61, 0x73, 0x6b, 0x29
        /*0010*/ 	.byte	0x20, 0x3d, 0x3d, 0x20, 0x30, 0x00
	.type		$str$28,@object
	.size		$str$28,($str$26 - $str$28)
$str$28:
        /*0016*/ 	.byte	0x2f, 0x74, 0x6d, 0x70, 0x2f, 0x63, 0x75, 0x74, 0x6c, 0x61, 0x73, 0x73, 0x5f, 0x73, 0x77, 0x65
        /*0026*/ 	.byte	0x65, 0x70, 0x5f, 0x73, 0x72, 0x63, 0x2f, 0x69, 0x6e, 0x63, 0x6c, 0x75, 0x64, 0x65, 0x2f, 0x63
        /*0036*/ 	.byte	0x75, 0x74, 0x65, 0x2f, 0x70, 0x6f, 0x69, 0x6e, 0x74, 0x65, 0x72, 0x5f, 0x66, 0x6c, 0x61, 0x67
        /*0046*/ 	.byte	0x67, 0x65, 0x64, 0x2e, 0x68, 0x70, 0x70, 0x00
	.type		$str$26,@object
	.size		$str$26,($str$25 - $str$26)
$str$26:
        /*004e*/ 	.byte	0x2f, 0x74, 0x6d, 0x70, 0x2f, 0x63, 0x75, 0x74, 0x6c, 0x61, 0x73, 0x73, 0x5f, 0x73, 0x77, 0x65
        /*005e*/ 	.byte	0x65, 0x70, 0x5f, 0x73, 0x72, 0x63, 0x2f, 0x69, 0x6e, 0x63, 0x6c, 0x75, 0x64, 0x65, 0x2f, 0x63
        /*006e*/ 	.byte	0x75, 0x74, 0x65, 0x2f, 0x61, 0x74, 0x6f, 0x6d, 0x2f, 0x63, 0x6f, 0x70, 0x79, 0x5f, 0x74, 0x72
        /*007e*/ 	.byte	0x61, 0x69, 0x74, 0x73, 0x5f, 0x73, 0x6d, 0x31, 0x30, 0x30, 0x2e, 0x68, 0x70, 0x70, 0x00
	.type		$str$25,@object
	.size		$str$25,(__unnamed_1 - $str$25)
$str$25:
        /*008d*/ 	.byte	0x28, 0x28, 0x75, 0x69, 0x6e, 0x74, 0x33, 0x32, 0x5f, 0x74, 0x28, 0x74, 0x68, 0x72, 0x65, 0x61
        /*009d*/ 	.byte	0x64, 0x49, 0x64, 0x78, 0x2e, 0x78, 0x29, 0x20, 0x2f, 0x20, 0x33, 0x32, 0x29, 0x20, 0x25, 0x20
        /*00ad*/ 	.byte	0x34, 0x29, 0x20, 0x3d, 0x3d, 0x20, 0x28, 0x28, 0x28, 0x74, 0x6d, 0x65, 0x6d, 0x5f, 0x61, 0x64
        /*00bd*/ 	.byte	0x64, 0x72, 0x20, 0x3e, 0x3e, 0x20, 0x31, 0x36, 0x29, 0x20, 0x2f, 0x20, 0x33, 0x32, 0x29, 0x20
        /*00cd*/ 	.byte	0x25, 0x20, 0x34, 0x29, 0x00
	.type		__unnamed_1,@object
	.size		__unnamed_1,(__unnamed_2 - __unnamed_1)
__unnamed_1:
        /*00d2*/ 	.byte	0x61, 0x75, 0x74, 0x6f, 0x20, 0x63, 0x75, 0x74, 0x65, 0x3a, 0x3a, 0x61, 0x73, 0x5f, 0x70, 0x6f
        /* <DEDUP_REMOVED lines=24> */
        /*0262*/ 	.byte	0x3a, 0x3a, 0x43, 0x3c, 0x34, 0x30, 0x39, 0x36, 0x3e, 0x3e, 0x3e, 0x3e, 0x5d, 0x00
	.type		__unnamed_2,@object
	.size		__unnamed_2,(.L_2 - __unnamed_2)
__unnamed_2:
        /* <DEDUP_REMOVED lines=40> */
        /*04f0*/ 	.byte	0x74, 0x65, 0x3a, 0x3a, 0x43, 0x3c, 0x30, 0x3e, 0x3e, 0x3e, 0x3e, 0x5d, 0x00
.L_2:


//--------------------- .nv.shared._ZN7cutlass13device_kernelINS_4gemm6kernel13GemmUniversalIN4cute5tupleIJiiiiEEENS1_10collective13CollectiveMmaINS1_35MainloopSm100TmaUmmaWarpSpecializedILi26ELi2ELi4ENS5_IJNS4_1CILi2EEENSA_ILi1EEESC_EEEEENS5_IJNSA_ILi128EEESF_NSA_ILi64EEEEEENS_12float_e4m3_tENS5_IJlSC_lEEESI_SJ_NS4_8TiledMMAINS4_8MMA_AtomIJNS4_10MMA_TraitsINS4_25SM100_MMA_F8F6F4_2x1SM_SSEJSI_SI_fSF_SF_NS4_17integral_constantINS4_4UMMA5MajorELSQ_0EEESR_NSO_INSP_7ScaleInELSS_0EEEST_EEEEEENS4_6LayoutINS5_IJSC_SC_SC_EEENS5_IJNSA_ILi0EEESY_SY_EEEEENS5_IJNS4_10UnderscoreES11_S11_EEEEENS4_18SM100_TMA_2SM_LOADENS4_14ComposedLayoutINS4_7SwizzleILi2ELi4ELi3EEENS4_18smem_ptr_flag_bitsILi8EEENSW_INS5_IJNSA_ILi8EEESG_EEENS5_IJSG_SC_EEEEEEEvNS4_8identityES14_S1E_vS1F_EENS_8epilogue10collective18CollectiveEpilogueINS1H_23Sm100TmaWarpSpecializedILi2ELi2ELi32ELb0ELb0EEEJNS5_IJSG_SF_SG_EEENS5_IJNSW_ISG_SC_EENSW_INS5_IJNSA_ILi32EEESB_EEENS5_IJSC_SG_EEEEEEEESI_SJ_SI_SJ_NS1H_6fusion15FusionCallbacksIS1L_NS1T_23LinCombPerRowBiasEltActINS1H_6thread4ReLuESI_fSI_SI_fLi16ELNS_15FloatRoundStyleE2EEES1M_S1S_JEEENS4_5SM1004TMEM4LOAD26SM100_TMEM_LOAD_32dp32b32xENS4_13SM90_TMA_LOADENS15_INS16_ILi1ELi4ELi3EEES19_NSW_INS5_IJS1A_S1O_EEENS5_IJS1O_SC_EEEEEEENS4_39AutoVectorizingCopyWithAssumedAlignmentILi128EEENS4_14SM90_TMA_STOREES2A_S2C_S2C_EEEvvEEEEvNT_6ParamsE --------------------------
	.section	.nv.shared._ZN7cutlass13device_kernelINS_4gemm6kernel13GemmUniversalIN4cute5tupleIJiiiiEEENS1_10collective13CollectiveMmaINS1_35MainloopSm100TmaUmmaWarpSpecializedILi26ELi2ELi4ENS5_IJNS4_1CILi2EEENSA_ILi1EEESC_EEEEENS5_IJNSA_ILi128EEESF_NSA_ILi64EEEEEENS_12float_e4m3_tENS5_IJlSC_lEEESI_SJ_NS4_8TiledMMAINS4_8MMA_AtomIJNS4_10MMA_TraitsINS4_25SM100_MMA_F8F6F4_2x1SM_SSEJSI_SI_fSF_SF_NS4_17integral_constantINS4_4UMMA5MajorELSQ_0EEESR_NSO_INSP_7ScaleInELSS_0EEEST_EEEEEENS4_6LayoutINS5_IJSC_SC_SC_EEENS5_IJNSA_ILi0EEESY_SY_EEEEENS5_IJNS4_10UnderscoreES11_S11_EEEEENS4_18SM100_TMA_2SM_LOADENS4_14ComposedLayoutINS4_7SwizzleILi2ELi4ELi3EEENS4_18smem_ptr_flag_bitsILi8EEENSW_INS5_IJNSA_ILi8EEESG_EEENS5_IJSG_SC_EEEEEEEvNS4_8identityES14_S1E_vS1F_EENS_8epilogue10collective18CollectiveEpilogueINS1H_23Sm100TmaWarpSpecializedILi2ELi2ELi32ELb0ELb0EEEJNS5_IJSG_SF_SG_EEENS5_IJNSW_ISG_SC_EENSW_INS5_IJNSA_ILi32EEESB_EEENS5_IJSC_SG_EEEEEEEESI_SJ_SI_SJ_NS1H_6fusion15FusionCallbacksIS1L_NS1T_23LinCombPerRowBiasEltActINS1H_6thread4ReLuESI_fSI_SI_fLi16ELNS_15FloatRoundStyleE2EEES1M_S1S_JEEENS4_5SM1004TMEM4LOAD26SM100_TMEM_LOAD_32dp32b32xENS4_13SM90_TMA_LOADENS15_INS16_ILi1ELi4ELi3EEES19_NSW_INS5_IJS1A_S1O_EEENS5_IJS1O_SC_EEEEEEENS4_39AutoVectorizingCopyWithAssumedAlignmentILi128EEENS4_14SM90_TMA_STOREES2A_S2C_S2C_EEEvvEEEEvNT_6ParamsE,"aw",@nobits
	.sectionflags	@""
	.align	16
	.zero		1024


//--------------------- .nv.shared.reserved.0     --------------------------
	.section	.nv.shared.reserved.0,"aw",@nobits
	.weak		__nv_reservedSMEM_offset_0_alias
	.size		__nv_reservedSMEM_offset_0_alias, 0, 64
	.other		__nv_reservedSMEM_offset_0_alias,@"STO_CUDA_RESERVED_SHARED STV_DEFAULT"
__nv_reservedSMEM_offset_0_alias:
	.zero		0
.nv.shared.reserved.0:
	.zero		64
	.weak		__nv_reservedSMEM_tcgen05_partition
	.type		__nv_reservedSMEM_tcgen05_partition,@object
	.size		__nv_reservedSMEM_tcgen05_partition,(.L_0 - __nv_reservedSMEM_tcgen05_partition)
__nv_reservedSMEM_tcgen05_partition:
	.zero		32
.L_0:


//--------------------- .nv.global                --------------------------
	.section	.nv.global,"aw",@nobits
.nv.global:
	.type		_ZN39_INTERNAL_67b192c6_4_k_cu_59fee72c_39664cute1_E,@object
	.size		_ZN39_INTERNAL_67b192c6_4_k_cu_59fee72c_39664cute1_E,(_ZN39_INTERNAL_67b192c6_4_k_cu_59fee72c_39664cuda3std3__45__cpo6cbeginE - _ZN39_INTERNAL_67b192c6_4_k_cu_59fee72c_39664cute1_E)
_ZN39_INTERNAL_67b192c6_4_k_cu_59fee72c_39664cute1_E:
	.zero		1
	.type		_ZN39_INTERNAL_67b192c6_4_k_cu_59fee72c_39664cuda3std3__45__cpo6cbeginE,@object
	.size		_ZN39_INTERNAL_67b192c6_4_k_cu_59fee72c_39664cuda3std3__45__cpo6cbeginE,(_ZN39_INTERNAL_67b192c6_4_k_cu_59fee72c_39664cuda3std3__48in_placeE - _ZN39_INTERNAL_67b192c6_4_k_cu_59fee72c_39664cuda3std3__45__cpo6cbeginE)
_ZN39_INTERNAL_67b192c6_4_k_cu_59fee72c_39664cuda3std3__45__cpo6cbeginE:
	.zero		1
	.type		_ZN39_INTERNAL_67b192c6_4_k_cu_59fee72c_39664cuda3std3__48in_placeE,@object
	.size		_ZN39_INTERNAL_67b192c6_4_k_cu_59fee72c_39664cuda3std3__48in_placeE,(_ZN39_INTERNAL_67b192c6_4_k_cu_59fee72c_39664cuda3std6ranges3__45__cpo9iter_moveE - _ZN39_INTERNAL_67b192c6_4_k_cu_59fee72c_39664cuda3std3__48in_placeE)
_ZN39_INTERNAL_67b192c6_4_k_cu_59fee72c_39664cuda3std3__48in_placeE:
	.zero		1
	.type		_ZN39_INTERNAL_67b192c6_4_k_cu_59fee72c_39664cuda3std6ranges3__45__cpo9iter_moveE,@object
	.size		_ZN39_INTERNAL_67b192c6_4_k_cu_59fee72c_39664cuda3std6ranges3__45__cpo9iter_moveE,(_ZN39_INTERNAL_67b192c6_4_k_cu_59fee72c_39664cuda3std3__45__cpo5beginE - _ZN39_INTERNAL_67b192c6_4_k_cu_59fee72c_39664cuda3std6ranges3__45__cpo9iter_moveE)
_ZN39_INTERNAL_67b192c6_4_k_cu_59fee72c_39664cuda3std6ranges3__45__cpo9iter_moveE:
	.zero		1
	.type		_ZN39_INTERNAL_67b192c6_4_k_cu_59fee72c_39664cuda3std3__45__cpo5beginE,@object
	.size		_ZN39_INTERNAL_67b192c6_4_k_cu_59fee72c_39664cuda3std3__45__cpo5beginE,(_ZN39_INTERNAL_67b192c6_4_k_cu_59fee72c_39664cuda3std3__441_GLOBAL__N__67b192c6_4_k_cu_59fee72c_39666ignoreE - _ZN39_INTERNAL_67b192c6_4_k_cu_59fee72c_39664cuda3std3__45__cpo5beginE)
_ZN39_INTERNAL_67b192c6_4_k_cu_59fee72c_39664cuda3std3__45__cpo5beginE:
	.zero		1
	.type		_ZN39_INTERNAL_67b192c6_4_k_cu_59fee72c_39664cuda3std3__441_GLOBAL__N__67b192c6_4_k_cu_59fee72c_39666ignoreE,@object
	.size		_ZN39_INTERNAL_67b192c6_4_k_cu_59fee72c_39664cuda3std3__441_GLOBAL__N__67b192c6_4_k_cu_59fee72c_39666ignoreE,(_ZN39_INTERNAL_67b192c6_4_k_cu_59fee72c_39664cute7productE - _ZN39_INTERNAL_67b192c6_4_k_cu_59fee72c_39664cuda3std3__441_GLOBAL__N__67b192c6_4_k_cu_59fee72c_39666ignoreE)
_ZN39_INTERNAL_67b192c6_4_k_cu_59fee72c_39664cuda3std3__441_GLOBAL__N__67b192c6_4_k_cu_59fee72c_39666ignoreE:
	.zero		1
	.type		_ZN39_INTERNAL_67b192c6_4_k_cu_59fee72c_39664cute7productE,@object
	.size		_ZN39_INTERNAL_67b192c6_4_k_cu_59fee72c_39664cute7productE,(_ZN39_INTERNAL_67b192c6_4_k_cu_59fee72c_39664cuda3std3__45__cpo3endE - _ZN39_INTERNAL_67b192c6_4_k_cu_59fee72c_39664cute7productE)
_ZN39_INTERNAL_67b192c6_4_k_cu_59fee72c_39664cute7productE:
	.zero		1
	.type		_ZN39_INTERNAL_67b192c6_4_k_cu_59fee72c_39664cuda3std3__45__cpo3endE,@object
	.size		_ZN39_INTERNAL_67b192c6_4_k_cu_59fee72c_39664cuda3std3__45__cpo3endE,(_ZN39_INTERNAL_67b192c6_4_k_cu_59fee72c_39664cuda3std3__419piecewise_constructE - _ZN39_INTERNAL_67b192c6_4_k_cu_59fee72c_39664cuda3std3__45__cpo3endE)
_ZN39_INTERNAL_67b192c6_4_k_cu_59fee72c_39664cuda3std3__45__cpo3endE:
	.zero		1
	.type		_ZN39_INTERNAL_67b192c6_4_k_cu_59fee72c_39664cuda3std3__419piecewise_constructE,@object
	.size		_ZN39_INTERNAL_67b192c6_4_k_cu_59fee72c_39664cuda3std3__419piecewise_constructE,(_ZN39_INTERNAL_67b192c6_4_k_cu_59fee72c_39664cuda3std3__45__cpo4cendE - _ZN39_INTERNAL_67b192c6_4_k_cu_59fee72c_39664cuda3std3__419piecewise_constructE)
_ZN39_INTERNAL_67b192c6_4_k_cu_59fee72c_39664cuda3std3__419piecewise_constructE:
	.zero		1
	.type		_ZN39_INTERNAL_67b192c6_4_k_cu_59fee72c_39664cuda3std3__45__cpo4cendE,@object
	.size		_ZN39_INTERNAL_67b192c6_4_k_cu_59fee72c_39664cuda3std3__45__cpo4cendE,(_ZN39_INTERNAL_67b192c6_4_k_cu_59fee72c_39664cuda3std6ranges3__45__cpo4swapE - _ZN39_INTERNAL_67b192c6_4_k_cu_59fee72c_39664cuda3std3__45__cpo4cendE)
_ZN39_INTERNAL_67b192c6_4_k_cu_59fee72c_39664cuda3std3__45__cpo4cendE:
	.zero		1
	.type		_ZN39_INTERNAL_67b192c6_4_k_cu_59fee72c_39664cuda3std6ranges3__45__cpo4swapE,@object
	.size		_ZN39_INTERNAL_67b192c6_4_k_cu_59fee72c_39664cuda3std6ranges3__45__cpo4swapE,(.L_10 - _ZN39_INTERNAL_67b192c6_4_k_cu_59fee72c_39664cuda3std6ranges3__45__cpo4swapE)
_ZN39_INTERNAL_67b192c6_4_k_cu_59fee72c_39664cuda3std6ranges3__45__cpo4swapE:
	.zero		1
.L_10:


//--------------------- .nv.constant0._ZN7cutlass13device_kernelINS_4gemm6kernel13GemmUniversalIN4cute5tupleIJiiiiEEENS1_10collective13CollectiveMmaINS1_35MainloopSm100TmaUmmaWarpSpecializedILi26ELi2ELi4ENS5_IJNS4_1CILi2EEENSA_ILi1EEESC_EEEEENS5_IJNSA_ILi128EEESF_NSA_ILi64EEEEEENS_12float_e4m3_tENS5_IJlSC_lEEESI_SJ_NS4_8TiledMMAINS4_8MMA_AtomIJNS4_10MMA_TraitsINS4_25SM100_MMA_F8F6F4_2x1SM_SSEJSI_SI_fSF_SF_NS4_17integral_constantINS4_4UMMA5MajorELSQ_0EEESR_NSO_INSP_7ScaleInELSS_0EEEST_EEEEEENS4_6LayoutINS5_IJSC_SC_SC_EEENS5_IJNSA_ILi0EEESY_SY_EEEEENS5_IJNS4_10UnderscoreES11_S11_EEEEENS4_18SM100_TMA_2SM_LOADENS4_14ComposedLayoutINS4_7SwizzleILi2ELi4ELi3EEENS4_18smem_ptr_flag_bitsILi8EEENSW_INS5_IJNSA_ILi8EEESG_EEENS5_IJSG_SC_EEEEEEEvNS4_8identityES14_S1E_vS1F_EENS_8epilogue10collective18CollectiveEpilogueINS1H_23Sm100TmaWarpSpecializedILi2ELi2ELi32ELb0ELb0EEEJNS5_IJSG_SF_SG_EEENS5_IJNSW_ISG_SC_EENSW_INS5_IJNSA_ILi32EEESB_EEENS5_IJSC_SG_EEEEEEEESI_SJ_SI_SJ_NS1H_6fusion15FusionCallbacksIS1L_NS1T_23LinCombPerRowBiasEltActINS1H_6thread4ReLuESI_fSI_SI_fLi16ELNS_15FloatRoundStyleE2EEES1M_S1S_JEEENS4_5SM1004TMEM4LOAD26SM100_TMEM_LOAD_32dp32b32xENS4_13SM90_TMA_LOADENS15_INS16_ILi1ELi4ELi3EEES19_NSW_INS5_IJS1A_S1O_EEENS5_IJS1O_SC_EEEEEEENS4_39AutoVectorizingCopyWithAssumedAlignmentILi128EEENS4_14SM90_TMA_STOREES2A_S2C_S2C_EEEvvEEEEvNT_6ParamsE --------------------------
	.section	.nv.constant0._ZN7cutlass13device_kernelINS_4gemm6kernel13GemmUniversalIN4cute5tupleIJiiiiEEENS1_10collective13CollectiveMmaINS1_35MainloopSm100TmaUmmaWarpSpecializedILi26ELi2ELi4ENS5_IJNS4_1CILi2EEENSA_ILi1EEESC_EEEEENS5_IJNSA_ILi128EEESF_NSA_ILi64EEEEEENS_12float_e4m3_tENS5_IJlSC_lEEESI_SJ_NS4_8TiledMMAINS4_8MMA_AtomIJNS4_10MMA_TraitsINS4_25SM100_MMA_F8F6F4_2x1SM_SSEJSI_SI_fSF_SF_NS4_17integral_constantINS4_4UMMA5MajorELSQ_0EEESR_NSO_INSP_7ScaleInELSS_0EEEST_EEEEEENS4_6LayoutINS5_IJSC_SC_SC_EEENS5_IJNSA_ILi0EEESY_SY_EEEEENS5_IJNS4_10UnderscoreES11_S11_EEEEENS4_18SM100_TMA_2SM_LOADENS4_14ComposedLayoutINS4_7SwizzleILi2ELi4ELi3EEENS4_18smem_ptr_flag_bitsILi8EEENSW_INS5_IJNSA_ILi8EEESG_EEENS5_IJSG_SC_EEEEEEEvNS4_8identityES14_S1E_vS1F_EENS_8epilogue10collective18CollectiveEpilogueINS1H_23Sm100TmaWarpSpecializedILi2ELi2ELi32ELb0ELb0EEEJNS5_IJSG_SF_SG_EEENS5_IJNSW_ISG_SC_EENSW_INS5_IJNSA_ILi32EEESB_EEENS5_IJSC_SG_EEEEEEEESI_SJ_SI_SJ_NS1H_6fusion15FusionCallbacksIS1L_NS1T_23LinCombPerRowBiasEltActINS1H_6thread4ReLuESI_fSI_SI_fLi16ELNS_15FloatRoundStyleE2EEES1M_S1S_JEEENS4_5SM1004TMEM4LOAD26SM100_TMEM_LOAD_32dp32b32xENS4_13SM90_TMA_LOADENS15_INS16_ILi1ELi4ELi3EEES19_NSW_INS5_IJS1A_S1O_EEENS5_IJS1O_SC_EEEEEEENS4_39AutoVectorizingCopyWithAssumedAlignmentILi128EEENS4_14SM90_TMA_STOREES2A_S2C_S2C_EEEvvEEEEvNT_6ParamsE,"a",@progbits
	.sectionflags	@""
	.align	4
.nv.constant0._ZN7cutlass13device_kernelINS_4gemm6kernel13GemmUniversalIN4cute5tupleIJiiiiEEENS1_10collective13CollectiveMmaINS1_35MainloopSm100TmaUmmaWarpSpecializedILi26ELi2ELi4ENS5_IJNS4_1CILi2EEENSA_ILi1EEESC_EEEEENS5_IJNSA_ILi128EEESF_NSA_ILi64EEEEEENS_12float_e4m3_tENS5_IJlSC_lEEESI_SJ_NS4_8TiledMMAINS4_8MMA_AtomIJNS4_10MMA_TraitsINS4_25SM100_MMA_F8F6F4_2x1SM_SSEJSI_SI_fSF_SF_NS4_17integral_constantINS4_4UMMA5MajorELSQ_0EEESR_NSO_INSP_7ScaleInELSS_0EEEST_EEEEEENS4_6LayoutINS5_IJSC_SC_SC_EEENS5_IJNSA_ILi0EEESY_SY_EEEEENS5_IJNS4_10UnderscoreES11_S11_EEEEENS4_18SM100_TMA_2SM_LOADENS4_14ComposedLayoutINS4_7SwizzleILi2ELi4ELi3EEENS4_18smem_ptr_flag_bitsILi8EEENSW_INS5_IJNSA_ILi8EEESG_EEENS5_IJSG_SC_EEEEEEEvNS4_8identityES14_S1E_vS1F_EENS_8epilogue10collective18CollectiveEpilogueINS1H_23Sm100TmaWarpSpecializedILi2ELi2ELi32ELb0ELb0EEEJNS5_IJSG_SF_SG_EEENS5_IJNSW_ISG_SC_EENSW_INS5_IJNSA_ILi32EEESB_EEENS5_IJSC_SG_EEEEEEEESI_SJ_SI_SJ_NS1H_6fusion15FusionCallbacksIS1L_NS1T_23LinCombPerRowBiasEltActINS1H_6thread4ReLuESI_fSI_SI_fLi16ELNS_15FloatRoundStyleE2EEES1M_S1S_JEEENS4_5SM1004TMEM4LOAD26SM100_TMEM_LOAD_32dp32b32xENS4_13SM90_TMA_LOADENS15_INS16_ILi1ELi4ELi3EEES19_NSW_INS5_IJS1A_S1O_EEENS5_IJS1O_SC_EEEEEEENS4_39AutoVectorizingCopyWithAssumedAlignmentILi128EEENS4_14SM90_TMA_STOREES2A_S2C_S2C_EEEvvEEEEvNT_6ParamsE:
	.zero		2944


//--------------------- SYMBOLS --------------------------

	.type		.nv.reservedSmem.offset0,@object
	.size		.nv.reservedSmem.offset0,0x4
	.type		.nv.reservedSmem.cap,@object
	.size		.nv.reservedSmem.cap,0x4
	.type		__assertfail,@function
